// auto-generated by cutlass_sweep.gemm — config: {"arch": "sm_100", "cluster_m": 1, "cluster_n": 1, "dtype": "fp16", "stages": 0, "tile_k": 32, "tile_m": 128, "tile_n": 64}
#include "cutlass/cutlass.h"
#include "cutlass/gemm/collective/collective_builder.hpp"
#include "cutlass/gemm/device/gemm_universal_adapter.h"
#include "cutlass/gemm/kernel/gemm_universal.hpp"
#include "cutlass/epilogue/collective/collective_builder.hpp"

using ElemA = cutlass::half_t;
using ElemB = cutlass::half_t;
using ElemCD = cutlass::half_t;
using Acc  = float;
using TileShape    = cute::Shape<cute::_128, cute::_64, cute::_32>;
using ClusterShape = cute::Shape<cute::_1, cute::_1, cute::_1>;

using CollectiveEpilogue = typename cutlass::epilogue::collective::CollectiveBuilder<
    cutlass::arch::Sm100, cutlass::arch::OpClassTensorOp,
    TileShape, ClusterShape,
    cutlass::epilogue::collective::EpilogueTileAuto,
    Acc, Acc,
    ElemCD, cutlass::layout::RowMajor, 128 / cutlass::sizeof_bits<ElemCD>::value,
    ElemCD, cutlass::layout::RowMajor, 128 / cutlass::sizeof_bits<ElemCD>::value,
    cutlass::epilogue::collective::EpilogueScheduleAuto
  >::CollectiveOp;

using CollectiveMainloop = typename cutlass::gemm::collective::CollectiveBuilder<
    cutlass::arch::Sm100, cutlass::arch::OpClassTensorOp,
    ElemA, cutlass::layout::RowMajor, 128 / cutlass::sizeof_bits<ElemA>::value,
    ElemB, cutlass::layout::ColumnMajor, 128 / cutlass::sizeof_bits<ElemB>::value,
    Acc,
    TileShape, ClusterShape,
    cutlass::gemm::collective::StageCountAutoCarveout<static_cast<int>(sizeof(typename CollectiveEpilogue::SharedStorage))>,
    cutlass::gemm::collective::KernelScheduleAuto
  >::CollectiveOp;

using GemmKernel = cutlass::gemm::kernel::GemmUniversal<
    cute::Shape<int,int,int,int>,
    CollectiveMainloop,
    CollectiveEpilogue
>;
using Gemm = cutlass::gemm::device::GemmUniversalAdapter<GemmKernel>;

// Force the device kernel symbol into the cubin without needing a host main.
auto* _anchor = &cutlass::device_kernel<GemmKernel>;


// ===== COMPILED SASS (sm_100a) =====

	.target	sm_100a

	.elftype	@"ET_EXEC"


//--------------------- .note.nv.tkinfo           --------------------------
	.section	.note.nv.tkinfo,"",@"SHT_NOTE"
	.sectionflags	@"SHF_NOTE_NV_TKINFO"
	.tkinfo
        /*0018*/ 	.word	0x00000002
        /*0030*/ 	.string	""
        /*0030*/ 	.string	"ptxas"
        /*0030*/ 	.string	"Cuda compilation tools, release 13.0, V13.0.88"
        /*0030*/ 	.string	"Build cuda_13.0.r13.0/compiler.36424714_0"
        /*0030*/ 	.string	"-arch sm_100a -m 64 "



//--------------------- .note.nv.cuinfo           --------------------------
	.section	.note.nv.cuinfo,"",@"SHT_NOTE"
	.sectionflags	@"SHF_NOTE_NV_CUINFO"
        /*0018*/ 	.short	0x0002
        /*001a*/ 	.short	0x0064
        /*001c*/ 	.short	0x0082
	.zero		2


//--------------------- .nv.info                  --------------------------
	.section	.nv.info,"",@"SHT_CUDA_INFO"
	.align	4


	//----- nvinfo : EIATTR_REGCOUNT
	.align		4
        /*0000*/ 	.byte	0x04, 0x2f
        /*0002*/ 	.short	(.L_19 - .L_18)
	.align		4
.L_18:
        /*0004*/ 	.word	index@(_ZN7cutlass13device_kernelINS_4gemm6kernel13GemmUniversalIN4cute5tupleIJiiiiEEENS1_10collective13CollectiveMmaINS1_35MainloopSm100TmaUmmaWarpSpecializedILi16ELi2ELi4ENS5_IJNS4_1CILi1EEESB_SB_EEEEENS5_IJNSA_ILi128EEENSA_ILi64EEENSA_ILi32EEEEEENS_6half_tENS5_IJlSB_lEEESI_SJ_NS4_8TiledMMAINS4_8MMA_AtomIJNS4_20SM100_MMA_F16BF16_SSISI_SI_fLi128ELi64ELNS4_4UMMA5MajorE0ELSO_0ELNSN_7ScaleInE0ELSP_0EEEEEENS4_6LayoutISC_NS5_IJNSA_ILi0EEEST_ST_EEEEENS5_IJNS4_10UnderscoreESW_SW_EEEEENS4_13SM90_TMA_LOADENS4_14ComposedLayoutINS4_7SwizzleILi2ELi4ELi3EEENS4_18smem_ptr_flag_bitsILi16EEENSS_INS5_IJNSA_ILi8EEESG_EEENS5_IJSG_SB_EEEEEEEvNS4_8identityESZ_S19_vS1A_EENS_8epilogue10collective18CollectiveEpilogueINS1C_23Sm100TmaWarpSpecializedILi3ELi2ELi32ELb1ELb0EEEJSH_NS5_IJNSS_ISE_SB_EENSS_ISG_SB_EEEEESI_SJ_SI_SJ_NS1C_6fusion15FusionCallbacksIS1G_NS1K_17LinearCombinationISI_fSI_fLNS_15FloatRoundStyleE2EEESH_S1J_JEEENS4_5SM1004TMEM4LOAD26SM100_TMEM_LOAD_32dp32b32xESZ_S19_NS4_39AutoVectorizingCopyWithAssumedAlignmentILi128EEENS4_14SM90_TMA_STOREES19_S1V_S1V_EEEvvEEEEvNT_6ParamsE)
        /*0008*/ 	.word	0x0000006f


	//----- nvinfo : EIATTR_FRAME_SIZE
	.align		4
.L_19:
        /*000c*/ 	.byte	0x04, 0x11
        /*000e*/ 	.short	(.L_21 - .L_20)
	.align		4
.L_20:
        /*0010*/ 	.word	index@($__internal_2_$__cuda_sm10x_tcgen05_guardrail_trap_unallocated_columns_being_dealloced)
        /*0014*/ 	.word	0x00000000


	//----- nvinfo : EIATTR_FRAME_SIZE
	.align		4
.L_21:
        /*0018*/ 	.byte	0x04, 0x11
        /*001a*/ 	.short	(.L_23 - .L_22)
	.align		4
.L_22:
        /*001c*/ 	.word	index@($__internal_1_$__cuda_sm10x_tcgen05_guardrail_trap_phase_invalid_during_alloc)
        /*0020*/ 	.word	0x00000000


	//----- nvinfo : EIATTR_FRAME_SIZE
	.align		4
.L_23:
        /*0024*/ 	.byte	0x04, 0x11
        /*0026*/ 	.short	(.L_25 - .L_24)
	.align		4
.L_24:
        /*0028*/ 	.word	index@($__internal_0_$__cuda_sm10x_tcgen05_guardrail_trap_col_being_dealloced_not_returned_by_alloc)
        /*002c*/ 	.word	0x00000000


	//----- nvinfo : EIATTR_FRAME_SIZE
	.align		4
.L_25:
        /*0030*/ 	.byte	0x04, 0x11
        /*0032*/ 	.short	(.L_27 - .L_26)
	.align		4
.L_26:
        /*0034*/ 	.word	index@(_ZN7cutlass13device_kernelINS_4gemm6kernel13GemmUniversalIN4cute5tupleIJiiiiEEENS1_10collective13CollectiveMmaINS1_35MainloopSm100TmaUmmaWarpSpecializedILi16ELi2ELi4ENS5_IJNS4_1CILi1EEESB_SB_EEEEENS5_IJNSA_ILi128EEENSA_ILi64EEENSA_ILi32EEEEEENS_6half_tENS5_IJlSB_lEEESI_SJ_NS4_8TiledMMAINS4_8MMA_AtomIJNS4_20SM100_MMA_F16BF16_SSISI_SI_fLi128ELi64ELNS4_4UMMA5MajorE0ELSO_0ELNSN_7ScaleInE0ELSP_0EEEEEENS4_6LayoutISC_NS5_IJNSA_ILi0EEEST_ST_EEEEENS5_IJNS4_10UnderscoreESW_SW_EEEEENS4_13SM90_TMA_LOADENS4_14ComposedLayoutINS4_7SwizzleILi2ELi4ELi3EEENS4_18smem_ptr_flag_bitsILi16EEENSS_INS5_IJNSA_ILi8EEESG_EEENS5_IJSG_SB_EEEEEEEvNS4_8identityESZ_S19_vS1A_EENS_8epilogue10collective18CollectiveEpilogueINS1C_23Sm100TmaWarpSpecializedILi3ELi2ELi32ELb1ELb0EEEJSH_NS5_IJNSS_ISE_SB_EENSS_ISG_SB_EEEEESI_SJ_SI_SJ_NS1C_6fusion15FusionCallbacksIS1G_NS1K_17LinearCombinationISI_fSI_fLNS_15FloatRoundStyleE2EEESH_S1J_JEEENS4_5SM1004TMEM4LOAD26SM100_TMEM_LOAD_32dp32b32xESZ_S19_NS4_39AutoVectorizingCopyWithAssumedAlignmentILi128EEENS4_14SM90_TMA_STOREES19_S1V_S1V_EEEvvEEEEvNT_6ParamsE)
        /*0038*/ 	.word	0x00000000


	//----- nvinfo : EIATTR_MIN_STACK_SIZE
	.align		4
.L_27:
        /*003c*/ 	.byte	0x04, 0x12
        /*003e*/ 	.short	(.L_29 - .L_28)
	.align		4
.L_28:
        /*0040*/ 	.word	index@(_ZN7cutlass13device_kernelINS_4gemm6kernel13GemmUniversalIN4cute5tupleIJiiiiEEENS1_10collective13CollectiveMmaINS1_35MainloopSm100TmaUmmaWarpSpecializedILi16ELi2ELi4ENS5_IJNS4_1CILi1EEESB_SB_EEEEENS5_IJNSA_ILi128EEENSA_ILi64EEENSA_ILi32EEEEEENS_6half_tENS5_IJlSB_lEEESI_SJ_NS4_8TiledMMAINS4_8MMA_AtomIJNS4_20SM100_MMA_F16BF16_SSISI_SI_fLi128ELi64ELNS4_4UMMA5MajorE0ELSO_0ELNSN_7ScaleInE0ELSP_0EEEEEENS4_6LayoutISC_NS5_IJNSA_ILi0EEEST_ST_EEEEENS5_IJNS4_10UnderscoreESW_SW_EEEEENS4_13SM90_TMA_LOADENS4_14ComposedLayoutINS4_7SwizzleILi2ELi4ELi3EEENS4_18smem_ptr_flag_bitsILi16EEENSS_INS5_IJNSA_ILi8EEESG_EEENS5_IJSG_SB_EEEEEEEvNS4_8identityESZ_S19_vS1A_EENS_8epilogue10collective18CollectiveEpilogueINS1C_23Sm100TmaWarpSpecializedILi3ELi2ELi32ELb1ELb0EEEJSH_NS5_IJNSS_ISE_SB_EENSS_ISG_SB_EEEEESI_SJ_SI_SJ_NS1C_6fusion15FusionCallbacksIS1G_NS1K_17LinearCombinationISI_fSI_fLNS_15FloatRoundStyleE2EEESH_S1J_JEEENS4_5SM1004TMEM4LOAD26SM100_TMEM_LOAD_32dp32b32xESZ_S19_NS4_39AutoVectorizingCopyWithAssumedAlignmentILi128EEENS4_14SM90_TMA_STOREES19_S1V_S1V_EEEvvEEEEvNT_6ParamsE)
        /*0044*/ 	.word	0x00000000
.L_29:


//--------------------- .nv.compat                --------------------------
	.section	.nv.compat,"",@"SHT_CUDA_COMPAT_INFO"
	.align	4
        /*0000*/ 	.byte	0x02, 0x09, 0x01, 0x00, 0x02, 0x02, 0x02, 0x00, 0x02, 0x05, 0x05, 0x00, 0x03, 0x07, 0x01, 0x01
        /*0010*/ 	.byte	0x02, 0x03, 0x01, 0x00, 0x02, 0x06, 0x01, 0x00, 0x04, 0x0b, 0x08, 0x00, 0x09, 0x00, 0x00, 0x00
        /*0020*/ 	.byte	0x00, 0x00, 0x00, 0x00


//--------------------- .nv.info._ZN7cutlass13device_kernelINS_4gemm6kernel13GemmUniversalIN4cute5tupleIJiiiiEEENS1_10collective13CollectiveMmaINS1_35MainloopSm100TmaUmmaWarpSpecializedILi16ELi2ELi4ENS5_IJNS4_1CILi1EEESB_SB_EEEEENS5_IJNSA_ILi128EEENSA_ILi64EEENSA_ILi32EEEEEENS_6half_tENS5_IJlSB_lEEESI_SJ_NS4_8TiledMMAINS4_8MMA_AtomIJNS4_20SM100_MMA_F16BF16_SSISI_SI_fLi128ELi64ELNS4_4UMMA5MajorE0ELSO_0ELNSN_7ScaleInE0ELSP_0EEEEEENS4_6LayoutISC_NS5_IJNSA_ILi0EEEST_ST_EEEEENS5_IJNS4_10UnderscoreESW_SW_EEEEENS4_13SM90_TMA_LOADENS4_14ComposedLayoutINS4_7SwizzleILi2ELi4ELi3EEENS4_18smem_ptr_flag_bitsILi16EEENSS_INS5_IJNSA_ILi8EEESG_EEENS5_IJSG_SB_EEEEEEEvNS4_8identityESZ_S19_vS1A_EENS_8epilogue10collective18CollectiveEpilogueINS1C_23Sm100TmaWarpSpecializedILi3ELi2ELi32ELb1ELb0EEEJSH_NS5_IJNSS_ISE_SB_EENSS_ISG_SB_EEEEESI_SJ_SI_SJ_NS1C_6fusion15FusionCallbacksIS1G_NS1K_17LinearCombinationISI_fSI_fLNS_15FloatRoundStyleE2EEESH_S1J_JEEENS4_5SM1004TMEM4LOAD26SM100_TMEM_LOAD_32dp32b32xESZ_S19_NS4_39AutoVectorizingCopyWithAssumedAlignmentILi128EEENS4_14SM90_TMA_STOREES19_S1V_S1V_EEEvvEEEEvNT_6ParamsE --------------------------
	.section	.nv.info._ZN7cutlass13device_kernelINS_4gemm6kernel13GemmUniversalIN4cute5tupleIJiiiiEEENS1_10collective13CollectiveMmaINS1_35MainloopSm100TmaUmmaWarpSpecializedILi16ELi2ELi4ENS5_IJNS4_1CILi1EEESB_SB_EEEEENS5_IJNSA_ILi128EEENSA_ILi64EEENSA_ILi32EEEEEENS_6half_tENS5_IJlSB_lEEESI_SJ_NS4_8TiledMMAINS4_8MMA_AtomIJNS4_20SM100_MMA_F16BF16_SSISI_SI_fLi128ELi64ELNS4_4UMMA5MajorE0ELSO_0ELNSN_7ScaleInE0ELSP_0EEEEEENS4_6LayoutISC_NS5_IJNSA_ILi0EEEST_ST_EEEEENS5_IJNS4_10UnderscoreESW_SW_EEEEENS4_13SM90_TMA_LOADENS4_14ComposedLayoutINS4_7SwizzleILi2ELi4ELi3EEENS4_18smem_ptr_flag_bitsILi16EEENSS_INS5_IJNSA_ILi8EEESG_EEENS5_IJSG_SB_EEEEEEEvNS4_8identityESZ_S19_vS1A_EENS_8epilogue10collective18CollectiveEpilogueINS1C_23Sm100TmaWarpSpecializedILi3ELi2ELi32ELb1ELb0EEEJSH_NS5_IJNSS_ISE_SB_EENSS_ISG_SB_EEEEESI_SJ_SI_SJ_NS1C_6fusion15FusionCallbacksIS1G_NS1K_17LinearCombinationISI_fSI_fLNS_15FloatRoundStyleE2EEESH_S1J_JEEENS4_5SM1004TMEM4LOAD26SM100_TMEM_LOAD_32dp32b32xESZ_S19_NS4_39AutoVectorizingCopyWithAssumedAlignmentILi128EEENS4_14SM90_TMA_STOREES19_S1V_S1V_EEEvvEEEEvNT_6ParamsE,"",@"SHT_CUDA_INFO"
	.sectionflags	@""
	.align	4


	//----- nvinfo : EIATTR_CUDA_API_VERSION
	.align		4
        /*0000*/ 	.byte	0x04, 0x37
        /*0002*/ 	.short	(.L_31 - .L_30)
.L_30:
        /*0004*/ 	.word	0x00000082


	//----- nvinfo : EIATTR_KPARAM_INFO
	.align		4
.L_31:
        /*0008*/ 	.byte	0x04, 0x17
        /*000a*/ 	.short	(.L_33 - .L_32)
.L_32:
        /*000c*/ 	.word	0x00000000
        /*0010*/ 	.short	0x0000
        /*0012*/ 	.short	0x0000
        /*0014*/ 	.byte	0x00, 0xf0, 0x01, 0x20


	//----- nvinfo : EIATTR_AT_ENTRY_FRAGMENTS
	.align		4
.L_33:
        /*0018*/ 	.byte	0x04, 0x4f
        /*001a*/ 	.short	(.L_35 - .L_34)


	//   ....[0]....
.L_34:
        /*001c*/ 	.word	0x00000006


	//----- nvinfo : EIATTR_RESERVED_SMEM_USED
	.align		4
.L_35:
        /*0020*/ 	.byte	0x01, 0x41
	.zero		2


	//----- nvinfo : EIATTR_SPARSE_MMA_MASK
	.align		4
        /*0024*/ 	.byte	0x03, 0x50
        /*0026*/ 	.short	0x0000


	//----- nvinfo : EIATTR_TCGEN05_1CTA_USED
	.align		4
        /*0028*/ 	.byte	0x01, 0x51
	.zero		2


	//----- nvinfo : EIATTR_MAXREG_COUNT
	.align		4
        /*002c*/ 	.byte	0x03, 0x1b
        /*002e*/ 	.short	0x00ff


	//----- nvinfo : EIATTR_NUM_BARRIERS
	.align		4
        /*0030*/ 	.byte	0x02, 0x4c
        /*0032*/ 	.byte	0x07
	.zero		1


	//----- nvinfo : EIATTR_EXTERNS
	.align		4
        /*0034*/ 	.byte	0x04, 0x0f
        /*0036*/ 	.short	(.L_37 - .L_36)


	//   ....[0]....
	.align		4
.L_36:
        /*0038*/ 	.word	index@(__assertfail)


	//----- nvinfo : EIATTR_MERCURY_ISA_VERSION
	.align		4
.L_37:
        /*003c*/ 	.byte	0x03, 0x5f
        /*003e*/ 	.short	0x0101


	//----- nvinfo : EIATTR_INT_WARP_WIDE_INSTR_OFFSETS
	.align		4
        /*0040*/ 	.byte	0x04, 0x31
        /*0042*/ 	.short	(.L_39 - .L_38)


	//   ....[0]....
.L_38:
        /*0044*/ 	.word	0x00001f70


	//   ....[1]....
        /*0048*/ 	.word	0x00003f90


	//   ....[2]....
        /*004c*/ 	.word	0x00003fc0


	//   ....[3]....
        /*0050*/ 	.word	0x00004010


	//   ....[4]....
        /*0054*/ 	.word	0x00004900


	//   ....[5]....
        /*0058*/ 	.word	0x00004920


	//   ....[6]....
        /*005c*/ 	.word	0x00004bf0


	//   ....[7]....
        /*0060*/ 	.word	0x00004d20


	//----- nvinfo : EIATTR_COOP_GROUP_MASK_REGIDS
	.align		4
.L_39:
        /*0064*/ 	.byte	0x04, 0x29
        /*0066*/ 	.short	(.L_41 - .L_40)


	//   ....[0]....
.L_40:
        /*0068*/ 	.word	0xffffffff


	//   ....[1]....
        /*006c*/ 	.word	0xffffffff


	//   ....[2]....
        /*0070*/ 	.word	0xffffffff


	//   ....[3]....
        /*0074*/ 	.word	0xffffffff


	//   ....[4]....
        /*0078*/ 	.word	0xffffffff


	//   ....[5]....
        /*007c*/ 	.word	0xffffffff


	//   ....[6]....
        /*0080*/ 	.word	0xffffffff


	//   ....[7]....
        /*0084*/ 	.word	0xffffffff


	//   ....[8]....
        /*0088*/ 	.word	0xffffffff


	//   ....[9]....
        /*008c*/ 	.word	0xffffffff


	//   ....[10]....
        /*0090*/ 	.word	0xffffffff


	//   ....[11]....
        /*0094*/ 	.word	0xffffffff


	//   ....[12]....
        /*0098*/ 	.word	0xffffffff


	//----- nvinfo : EIATTR_COOP_GROUP_INSTR_OFFSETS
	.align		4
.L_41:
        /*009c*/ 	.byte	0x04, 0x28
        /*009e*/ 	.short	(.L_43 - .L_42)


	//   ....[0]....
.L_42:
        /*00a0*/ 	.word	0x00000090


	//   ....[1]....
        /*00a4*/ 	.word	0x000004d0


	//   ....[2]....
        /*00a8*/ 	.word	0x000007f0


	//   ....[3]....
        /*00ac*/ 	.word	0x00000970


	//   ....[4]....
        /*00b0*/ 	.word	0x00000a70


	//   ....[5]....
        /*00b4*/ 	.word	0x00000be0


	//   ....[6]....
        /*00b8*/ 	.word	0x00000d80


	//   ....[7]....
        /*00bc*/ 	.word	0x00001e50


	//   ....[8]....
        /*00c0*/ 	.word	0x000032f0


	//   ....[9]....
        /*00c4*/ 	.word	0x00003500


	//   ....[10]....
        /*00c8*/ 	.word	0x00003530


	//   ....[11]....
        /*00cc*/ 	.word	0x00003e80


	//   ....[12]....
        /*00d0*/ 	.word	0x000040b0


	//----- nvinfo : EIATTR_VRC_CTA_INIT_COUNT
	.align		4
.L_43:
        /*00d4*/ 	.byte	0x02, 0x4a
        /*00d6*/ 	.byte	0x80
	.zero		1


	//----- nvinfo : EIATTR_SYSCALL_OFFSETS
	.align		4
        /*00d8*/ 	.byte	0x04, 0x46
        /*00da*/ 	.short	(.L_45 - .L_44)


	//   ....[0]....
.L_44:
        /*00dc*/ 	.word	0x000058d0


	//   ....[1]....
        /*00e0*/ 	.word	0x000059c0


	//   ....[2]....
        /*00e4*/ 	.word	0x00006200


	//   ....[3]....
        /*00e8*/ 	.word	0x00006eb0


	//----- nvinfo : EIATTR_MBARRIER_INSTR_OFFSETS
	.align		4
.L_45:
        /*00ec*/ 	.byte	0x04, 0x39
        /*00ee*/ 	.short	(.L_47 - .L_46)


	//   ....[0]....
.L_46:
        /*00f0*/ 	.word	0x000005d0
        /*00f4*/ 	.word	0x000000ff
        /*00f8*/ 	.word	0x00000000
        /*00fc*/ 	.short	0x0100
        /*00fe*/ 	.byte	0x05
	.zero		1


	//   ....[1]....
        /*0100*/ 	.word	0x000005e0
        /*0104*/ 	.word	0x000000ff
        /*0108*/ 	.word	0x00000080
        /*010c*/ 	.short	0x0100
        /*010e*/ 	.byte	0x05
	.zero		1


	//   ....[2]....
        /*0110*/ 	.word	0x000005f0
        /*0114*/ 	.word	0x000000ff
        /*0118*/ 	.word	0x00000008
        /*011c*/ 	.short	0x0100
        /*011e*/ 	.byte	0x05
	.zero		1


	//   ....[3]....
        /*0120*/ 	.word	0x00000600
        /*0124*/ 	.word	0x000000ff
        /*0128*/ 	.word	0x00000088
        /*012c*/ 	.short	0x0100
        /*012e*/ 	.byte	0x05
	.zero		1


	//   ....[4]....
        /*0130*/ 	.word	0x00000610
        /*0134*/ 	.word	0x000000ff
        /*0138*/ 	.word	0x00000010
        /*013c*/ 	.short	0x0100
        /*013e*/ 	.byte	0x05
	.zero		1


	//   ....[5]....
        /*0140*/ 	.word	0x00000620
        /*0144*/ 	.word	0x000000ff
        /*0148*/ 	.word	0x00000090
        /*014c*/ 	.short	0x0100
        /*014e*/ 	.byte	0x05
	.zero		1


	//   ....[6]....
        /*0150*/ 	.word	0x00000630
        /*0154*/ 	.word	0x000000ff
        /*0158*/ 	.word	0x00000018
        /*015c*/ 	.short	0x0100
        /*015e*/ 	.byte	0x05
	.zero		1


	//   ....[7]....
        /*0160*/ 	.word	0x00000640
        /*0164*/ 	.word	0x000000ff
        /*0168*/ 	.word	0x00000098
        /*016c*/ 	.short	0x0100
        /*016e*/ 	.byte	0x05
	.zero		1


	//   ....[8]....
        /*0170*/ 	.word	0x00000650
        /*0174*/ 	.word	0x000000ff
        /*0178*/ 	.word	0x00000020
        /*017c*/ 	.short	0x0100
        /*017e*/ 	.byte	0x05
	.zero		1


	//   ....[9]....
        /*0180*/ 	.word	0x00000660
        /*0184*/ 	.word	0x000000ff
        /*0188*/ 	.word	0x000000a0
        /*018c*/ 	.short	0x0100
        /*018e*/ 	.byte	0x05
	.zero		1


	//   ....[10]....
        /*0190*/ 	.word	0x00000670
        /*0194*/ 	.word	0x000000ff
        /*0198*/ 	.word	0x00000028
        /*019c*/ 	.short	0x0100
        /*019e*/ 	.byte	0x05
	.zero		1


	//   ....[11]....
        /*01a0*/ 	.word	0x00000680
        /*01a4*/ 	.word	0x000000ff
        /*01a8*/ 	.word	0x000000a8
        /*01ac*/ 	.short	0x0100
        /*01ae*/ 	.byte	0x05
	.zero		1


	//   ....[12]....
        /*01b0*/ 	.word	0x00000690
        /*01b4*/ 	.word	0x000000ff
        /*01b8*/ 	.word	0x00000030
        /*01bc*/ 	.short	0x0100
        /*01be*/ 	.byte	0x05
	.zero		1


	//   ....[13]....
        /*01c0*/ 	.word	0x000006a0
        /*01c4*/ 	.word	0x000000ff
        /*01c8*/ 	.word	0x000000b0
        /*01cc*/ 	.short	0x0100
        /*01ce*/ 	.byte	0x05
	.zero		1


	//   ....[14]....
        /*01d0*/ 	.word	0x000006b0
        /*01d4*/ 	.word	0x000000ff
        /*01d8*/ 	.word	0x00000038
        /*01dc*/ 	.short	0x0100
        /*01de*/ 	.byte	0x05
	.zero		1


	//   ....[15]....
        /*01e0*/ 	.word	0x000006c0
        /*01e4*/ 	.word	0x000000ff
        /*01e8*/ 	.word	0x000000b8
        /*01ec*/ 	.short	0x0100
        /*01ee*/ 	.byte	0x05
	.zero		1


	//   ....[16]....
        /*01f0*/ 	.word	0x000006d0
        /*01f4*/ 	.word	0x000000ff
        /*01f8*/ 	.word	0x00000040
        /*01fc*/ 	.short	0x0100
        /*01fe*/ 	.byte	0x05
	.zero		1


	//   ....[17]....
        /*0200*/ 	.word	0x000006e0
        /*0204*/ 	.word	0x000000ff
        /*0208*/ 	.word	0x000000c0
        /*020c*/ 	.short	0x0100
        /*020e*/ 	.byte	0x05
	.zero		1


	//   ....[18]....
        /*0210*/ 	.word	0x000006f0
        /*0214*/ 	.word	0x000000ff
        /*0218*/ 	.word	0x00000048
        /*021c*/ 	.short	0x0100
        /*021e*/ 	.byte	0x05
	.zero		1


	//   ....[19]....
        /*0220*/ 	.word	0x00000700
        /*0224*/ 	.word	0x000000ff
        /*0228*/ 	.word	0x000000c8
        /*022c*/ 	.short	0x0100
        /*022e*/ 	.byte	0x05
	.zero		1


	//   ....[20]....
        /*0230*/ 	.word	0x00000710
        /*0234*/ 	.word	0x000000ff
        /*0238*/ 	.word	0x00000050
        /*023c*/ 	.short	0x0100
        /*023e*/ 	.byte	0x05
	.zero		1


	//   ....[21]....
        /*0240*/ 	.word	0x00000720
        /*0244*/ 	.word	0x000000ff
        /*0248*/ 	.word	0x000000d0
        /*024c*/ 	.short	0x0100
        /*024e*/ 	.byte	0x05
	.zero		1


	//   ....[22]....
        /*0250*/ 	.word	0x00000730
        /*0254*/ 	.word	0x000000ff
        /*0258*/ 	.word	0x00000058
        /*025c*/ 	.short	0x0100
        /*025e*/ 	.byte	0x05
	.zero		1


	//   ....[23]....
        /*0260*/ 	.word	0x00000740
        /*0264*/ 	.word	0x000000ff
        /*0268*/ 	.word	0x000000d8
        /*026c*/ 	.short	0x0100
        /*026e*/ 	.byte	0x05
	.zero		1


	//   ....[24]....
        /*0270*/ 	.word	0x00000750
        /*0274*/ 	.word	0x000000ff
        /*0278*/ 	.word	0x00000060
        /*027c*/ 	.short	0x0100
        /*027e*/ 	.byte	0x05
	.zero		1


	//   ....[25]....
        /*0280*/ 	.word	0x00000760
        /*0284*/ 	.word	0x000000ff
        /*0288*/ 	.word	0x000000e0
        /*028c*/ 	.short	0x0100
        /*028e*/ 	.byte	0x05
	.zero		1


	//   ....[26]....
        /*0290*/ 	.word	0x00000770
        /*0294*/ 	.word	0x000000ff
        /*0298*/ 	.word	0x00000068
        /*029c*/ 	.short	0x0100
        /*029e*/ 	.byte	0x05
	.zero		1


	//   ....[27]....
        /*02a0*/ 	.word	0x00000780
        /*02a4*/ 	.word	0x000000ff
        /*02a8*/ 	.word	0x000000e8
        /*02ac*/ 	.short	0x0100
        /*02ae*/ 	.byte	0x05
	.zero		1


	//   ....[28]....
        /*02b0*/ 	.word	0x00000790
        /*02b4*/ 	.word	0x000000ff
        /*02b8*/ 	.word	0x00000070
        /*02bc*/ 	.short	0x0100
        /*02be*/ 	.byte	0x05
	.zero		1


	//   ....[29]....
        /*02c0*/ 	.word	0x000007a0
        /*02c4*/ 	.word	0x000000ff
        /*02c8*/ 	.word	0x000000f0
        /*02cc*/ 	.short	0x0100
        /*02ce*/ 	.byte	0x05
	.zero		1


	//   ....[30]....
        /*02d0*/ 	.word	0x000007b0
        /*02d4*/ 	.word	0x000000ff
        /*02d8*/ 	.word	0x00000078
        /*02dc*/ 	.short	0x0100
        /*02de*/ 	.byte	0x05
	.zero		1


	//   ....[31]....
        /*02e0*/ 	.word	0x000007c0
        /*02e4*/ 	.word	0x000000ff
        /*02e8*/ 	.word	0x000000f8
        /*02ec*/ 	.short	0x0100
        /*02ee*/ 	.byte	0x05
	.zero		1


	//   ....[32]....
        /*02f0*/ 	.word	0x00000900
        /*02f4*/ 	.word	0x000000ff
        /*02f8*/ 	.word	0x00000100
        /*02fc*/ 	.short	0x0100
        /*02fe*/ 	.byte	0x07
	.zero		1


	//   ....[33]....
        /*0300*/ 	.word	0x00000910
        /*0304*/ 	.word	0x000000ff
        /*0308*/ 	.word	0x00000118
        /*030c*/ 	.short	0x0100
        /*030e*/ 	.byte	0x07
	.zero		1


	//   ....[34]....
        /*0310*/ 	.word	0x00000920
        /*0314*/ 	.word	0x000000ff
        /*0318*/ 	.word	0x00000108
        /*031c*/ 	.short	0x0100
        /*031e*/ 	.byte	0x07
	.zero		1


	//   ....[35]....
        /*0320*/ 	.word	0x00000930
        /*0324*/ 	.word	0x000000ff
        /*0328*/ 	.word	0x00000120
        /*032c*/ 	.short	0x0100
        /*032e*/ 	.byte	0x07
	.zero		1


	//   ....[36]....
        /*0330*/ 	.word	0x00000940
        /*0334*/ 	.word	0x000000ff
        /*0338*/ 	.word	0x00000110
        /*033c*/ 	.short	0x0100
        /*033e*/ 	.byte	0x07
	.zero		1


	//   ....[37]....
        /*0340*/ 	.word	0x00000950
        /*0344*/ 	.word	0x000000ff
        /*0348*/ 	.word	0x00000128
        /*034c*/ 	.short	0x0100
        /*034e*/ 	.byte	0x07
	.zero		1


	//   ....[38]....
        /*0350*/ 	.word	0x00000a40
        /*0354*/ 	.word	0x000000ff
        /*0358*/ 	.word	0x00000130
        /*035c*/ 	.short	0x0100
        /*035e*/ 	.byte	0x05
	.zero		1


	//   ....[39]....
        /*0360*/ 	.word	0x00000a50
        /*0364*/ 	.word	0x000000ff
        /*0368*/ 	.word	0x00000138
        /*036c*/ 	.short	0x0100
        /*036e*/ 	.byte	0x05
	.zero		1


	//   ....[40]....
        /*0370*/ 	.word	0x00000b90
        /*0374*/ 	.word	0x000000ff
        /*0378*/ 	.word	0x00000140
        /*037c*/ 	.short	0x0100
        /*037e*/ 	.byte	0x05
	.zero		1


	//   ....[41]....
        /*0380*/ 	.word	0x00000ba0
        /*0384*/ 	.word	0x000000ff
        /*0388*/ 	.word	0x00000150
        /*038c*/ 	.short	0x0100
        /*038e*/ 	.byte	0x05
	.zero		1


	//   ....[42]....
        /*0390*/ 	.word	0x00000bb0
        /*0394*/ 	.word	0x000000ff
        /*0398*/ 	.word	0x00000148
        /*039c*/ 	.short	0x0100
        /*039e*/ 	.byte	0x05
	.zero		1


	//   ....[43]....
        /*03a0*/ 	.word	0x00000bc0
        /*03a4*/ 	.word	0x000000ff
        /*03a8*/ 	.word	0x00000158
        /*03ac*/ 	.short	0x0100
        /*03ae*/ 	.byte	0x05
	.zero		1


	//   ....[44]....
        /*03b0*/ 	.word	0x00000cf0
        /*03b4*/ 	.word	0x000000ff
        /*03b8*/ 	.word	0x00000160
        /*03bc*/ 	.short	0x0100
        /*03be*/ 	.byte	0x07
	.zero		1


	//   ....[45]....
        /*03c0*/ 	.word	0x00000d00
        /*03c4*/ 	.word	0x000000ff
        /*03c8*/ 	.word	0x00000180
        /*03cc*/ 	.short	0x0100
        /*03ce*/ 	.byte	0x07
	.zero		1


	//   ....[46]....
        /*03d0*/ 	.word	0x00000d10
        /*03d4*/ 	.word	0x000000ff
        /*03d8*/ 	.word	0x00000168
        /*03dc*/ 	.short	0x0100
        /*03de*/ 	.byte	0x07
	.zero		1


	//   ....[47]....
        /*03e0*/ 	.word	0x00000d20
        /*03e4*/ 	.word	0x000000ff
        /*03e8*/ 	.word	0x00000188
        /*03ec*/ 	.short	0x0100
        /*03ee*/ 	.byte	0x07
	.zero		1


	//   ....[48]....
        /*03f0*/ 	.word	0x00000d30
        /*03f4*/ 	.word	0x000000ff
        /*03f8*/ 	.word	0x00000170
        /*03fc*/ 	.short	0x0100
        /*03fe*/ 	.byte	0x07
	.zero		1


	//   ....[49]....
        /*0400*/ 	.word	0x00000d40
        /*0404*/ 	.word	0x000000ff
        /*0408*/ 	.word	0x00000190
        /*040c*/ 	.short	0x0100
        /*040e*/ 	.byte	0x07
	.zero		1


	//   ....[50]....
        /*0410*/ 	.word	0x00000d50
        /*0414*/ 	.word	0x000000ff
        /*0418*/ 	.word	0x00000178
        /*041c*/ 	.short	0x0100
        /*041e*/ 	.byte	0x07
	.zero		1


	//   ....[51]....
        /*0420*/ 	.word	0x00000d60
        /*0424*/ 	.word	0x000000ff
        /*0428*/ 	.word	0x00000198
        /*042c*/ 	.short	0x0100
        /*042e*/ 	.byte	0x07
	.zero		1


	//   ....[52]....
        /*0430*/ 	.word	0x00000e50
        /*0434*/ 	.word	0x000000ff
        /*0438*/ 	.word	0x000001a0
        /*043c*/ 	.short	0x0100
        /*043e*/ 	.byte	0x05
	.zero		1


	//   ....[53]....
        /*0440*/ 	.word	0x00000e60
        /*0444*/ 	.word	0x000000ff
        /*0448*/ 	.word	0x000001b0
        /*044c*/ 	.short	0x0100
        /*044e*/ 	.byte	0x05
	.zero		1


	//   ....[54]....
        /*0450*/ 	.word	0x00000e70
        /*0454*/ 	.word	0x000000ff
        /*0458*/ 	.word	0x000001a8
        /*045c*/ 	.short	0x0100
        /*045e*/ 	.byte	0x05
	.zero		1


	//   ....[55]....
        /*0460*/ 	.word	0x00000e80
        /*0464*/ 	.word	0x000000ff
        /*0468*/ 	.word	0x000001b8
        /*046c*/ 	.short	0x0100
        /*046e*/ 	.byte	0x05
	.zero		1


	//   ....[56]....
        /*0470*/ 	.word	0x00001750
        /*0474*/ 	.word	0x00000002
        /*0478*/ 	.word	0x000001b0
        /*047c*/ 	.short	0x010a
        /*047e*/ 	.byte	0xff
	.zero		1


	//   ....[57]....
        /*0480*/ 	.word	0x00001780
        /*0484*/ 	.word	0x00000002
        /*0488*/ 	.word	0x000001a0
        /*048c*/ 	.short	0x0101
        /*048e*/ 	.byte	0xff
	.zero		1


	//   ....[58]....
        /*0490*/ 	.word	0x00001850
        /*0494*/ 	.word	0x000000ff
        /*0498*/ 	.word	0x00000080
        /*049c*/ 	.short	0x010a
        /*049e*/ 	.byte	0x08
	.zero		1


	//   ....[59]....
        /*04a0*/ 	.word	0x000018f0
        /*04a4*/ 	.word	0x000000ff
        /*04a8*/ 	.word	0x00000080
        /*04ac*/ 	.short	0x010a
        /*04ae*/ 	.byte	0x21
	.zero		1


	//   ....[60]....
        /*04b0*/ 	.word	0x00001a40
        /*04b4*/ 	.word	0x000000ff
        /*04b8*/ 	.word	0x00000080
        /*04bc*/ 	.short	0x010a
        /*04be*/ 	.byte	0x08
	.zero		1


	//   ....[61]....
        /*04c0*/ 	.word	0x00001b50
        /*04c4*/ 	.word	0x000000ff
        /*04c8*/ 	.word	0x00000138
        /*04cc*/ 	.short	0x0101
        /*04ce*/ 	.byte	0x04
	.zero		1


	//   ....[62]....
        /*04d0*/ 	.word	0x00001b70
        /*04d4*/ 	.word	0x000000ff
        /*04d8*/ 	.word	0x00000080
        /*04dc*/ 	.short	0x010a
        /*04de*/ 	.byte	0x08
	.zero		1


	//   ....[63]....
        /*04e0*/ 	.word	0x00001bf0
        /*04e4*/ 	.word	0x000000ff
        /*04e8*/ 	.word	0x00000080
        /*04ec*/ 	.short	0x010a
        /*04ee*/ 	.byte	0x11
	.zero		1


	//   ....[64]....
        /*04f0*/ 	.word	0x00001d40
        /*04f4*/ 	.word	0x000000ff
        /*04f8*/ 	.word	0x00000080
        /*04fc*/ 	.short	0x010a
        /*04fe*/ 	.byte	0x08
	.zero		1


	//   ....[65]....
        /*0500*/ 	.word	0x00001e80
        /*0504*/ 	.word	0x00000002
        /*0508*/ 	.word	0x00000140
        /*050c*/ 	.short	0x010a
        /*050e*/ 	.byte	0xff
	.zero		1


	//   ....[66]....
        /*0510*/ 	.word	0x00001f40
        /*0514*/ 	.word	0x00000002
        /*0518*/ 	.word	0x00000000
        /*051c*/ 	.short	0x0101
        /*051e*/ 	.byte	0xff
	.zero		1


	//   ....[67]....
        /*0520*/ 	.word	0x000024a0
        /*0524*/ 	.word	0x000000ff
        /*0528*/ 	.word	0x00000000
        /*052c*/ 	.short	0x010a
        /*052e*/ 	.byte	0x05
	.zero		1


	//   ....[68]....
        /*0530*/ 	.word	0x00002530
        /*0534*/ 	.word	0x000000ff
        /*0538*/ 	.word	0x00000000
        /*053c*/ 	.short	0x010a
        /*053e*/ 	.byte	0x05
	.zero		1


	//   ....[69]....
        /*0540*/ 	.word	0x000025c0
        /*0544*/ 	.word	0x000000ff
        /*0548*/ 	.word	0x00000000
        /*054c*/ 	.short	0x010a
        /*054e*/ 	.byte	0x05
	.zero		1


	//   ....[70]....
        /*0550*/ 	.word	0x00002650
        /*0554*/ 	.word	0x000000ff
        /*0558*/ 	.word	0x00000000
        /*055c*/ 	.short	0x010a
        /*055e*/ 	.byte	0x05
	.zero		1


	//   ....[71]....
        /*0560*/ 	.word	0x000026e0
        /*0564*/ 	.word	0x000000ff
        /*0568*/ 	.word	0x00000000
        /*056c*/ 	.short	0x010a
        /*056e*/ 	.byte	0x05
	.zero		1


	//   ....[72]....
        /*0570*/ 	.word	0x00002770
        /*0574*/ 	.word	0x000000ff
        /*0578*/ 	.word	0x00000000
        /*057c*/ 	.short	0x010a
        /*057e*/ 	.byte	0x05
	.zero		1


	//   ....[73]....
        /*0580*/ 	.word	0x00002800
        /*0584*/ 	.word	0x000000ff
        /*0588*/ 	.word	0x00000000
        /*058c*/ 	.short	0x010a
        /*058e*/ 	.byte	0x05
	.zero		1


	//   ....[74]....
        /*0590*/ 	.word	0x00002890
        /*0594*/ 	.word	0x000000ff
        /*0598*/ 	.word	0x00000000
        /*059c*/ 	.short	0x010a
        /*059e*/ 	.byte	0x05
	.zero		1


	//   ....[75]....
        /*05a0*/ 	.word	0x00002920
        /*05a4*/ 	.word	0x000000ff
        /*05a8*/ 	.word	0x00000000
        /*05ac*/ 	.short	0x010a
        /*05ae*/ 	.byte	0x05
	.zero		1


	//   ....[76]....
        /*05b0*/ 	.word	0x000029b0
        /*05b4*/ 	.word	0x000000ff
        /*05b8*/ 	.word	0x00000000
        /*05bc*/ 	.short	0x010a
        /*05be*/ 	.byte	0x05
	.zero		1


	//   ....[77]....
        /*05c0*/ 	.word	0x00002a40
        /*05c4*/ 	.word	0x000000ff
        /*05c8*/ 	.word	0x00000000
        /*05cc*/ 	.short	0x010a
        /*05ce*/ 	.byte	0x05
	.zero		1


	//   ....[78]....
        /*05d0*/ 	.word	0x00002ad0
        /*05d4*/ 	.word	0x000000ff
        /*05d8*/ 	.word	0x00000000
        /*05dc*/ 	.short	0x010a
        /*05de*/ 	.byte	0x05
	.zero		1


	//   ....[79]....
        /*05e0*/ 	.word	0x00002b60
        /*05e4*/ 	.word	0x000000ff
        /*05e8*/ 	.word	0x00000000
        /*05ec*/ 	.short	0x010a
        /*05ee*/ 	.byte	0x05
	.zero		1


	//   ....[80]....
        /*05f0*/ 	.word	0x00002bf0
        /*05f4*/ 	.word	0x000000ff
        /*05f8*/ 	.word	0x00000000
        /*05fc*/ 	.short	0x010a
        /*05fe*/ 	.byte	0x05
	.zero		1


	//   ....[81]....
        /*0600*/ 	.word	0x00002c80
        /*0604*/ 	.word	0x000000ff
        /*0608*/ 	.word	0x00000000
        /*060c*/ 	.short	0x010a
        /*060e*/ 	.byte	0x05
	.zero		1


	//   ....[82]....
        /*0610*/ 	.word	0x00002d20
        /*0614*/ 	.word	0x00000000
        /*0618*/ 	.word	0x00000000
        /*061c*/ 	.short	0x010a
        /*061e*/ 	.byte	0xff
	.zero		1


	//   ....[83]....
        /*0620*/ 	.word	0x00002e40
        /*0624*/ 	.word	0x00000000
        /*0628*/ 	.word	0x000001a0
        /*062c*/ 	.short	0x010a
        /*062e*/ 	.byte	0xff
	.zero		1


	//   ....[84]....
        /*0630*/ 	.word	0x00002eb0
        /*0634*/ 	.word	0x00000000
        /*0638*/ 	.word	0x00000000
        /*063c*/ 	.short	0x0101
        /*063e*/ 	.byte	0xff
	.zero		1


	//   ....[85]....
        /*0640*/ 	.word	0x00002ed0
        /*0644*/ 	.word	0x000000ff
        /*0648*/ 	.word	0x00000150
        /*064c*/ 	.short	0x010a
        /*064e*/ 	.byte	0x05
	.zero		1


	//   ....[86]....
        /*0650*/ 	.word	0x00002ff0
        /*0654*/ 	.word	0x00000000
        /*0658*/ 	.word	0x00000140
        /*065c*/ 	.short	0x010a
        /*065e*/ 	.byte	0xff
	.zero		1


	//   ....[87]....
        /*0660*/ 	.word	0x000030f0
        /*0664*/ 	.word	0x00000000
        /*0668*/ 	.word	0x00000000
        /*066c*/ 	.short	0x0101
        /*066e*/ 	.byte	0xff
	.zero		1


	//   ....[88]....
        /*0670*/ 	.word	0x00003180
        /*0674*/ 	.word	0x000000ff
        /*0678*/ 	.word	0x00000150
        /*067c*/ 	.short	0x0106
        /*067e*/ 	.byte	0x05
	.zero		1


	//   ....[89]....
        /*0680*/ 	.word	0x000031a0
        /*0684*/ 	.word	0x000000ff
        /*0688*/ 	.word	0x00000150
        /*068c*/ 	.short	0x010a
        /*068e*/ 	.byte	0x05
	.zero		1


	//   ....[90]....
        /*0690*/ 	.word	0x00003230
        /*0694*/ 	.word	0x000000ff
        /*0698*/ 	.word	0x00000150
        /*069c*/ 	.short	0x0106
        /*069e*/ 	.byte	0x04
	.zero		1


	//   ....[91]....
        /*06a0*/ 	.word	0x00003270
        /*06a4*/ 	.word	0x00000000
        /*06a8*/ 	.word	0x00000150
        /*06ac*/ 	.short	0x010a
        /*06ae*/ 	.byte	0xff
	.zero		1


	//   ....[92]....
        /*06b0*/ 	.word	0x00003770
        /*06b4*/ 	.word	0x00000000
        /*06b8*/ 	.word	0x00000140
        /*06bc*/ 	.short	0x010a
        /*06be*/ 	.byte	0xff
	.zero		1


	//   ....[93]....
        /*06c0*/ 	.word	0x00003880
        /*06c4*/ 	.word	0x00000003
        /*06c8*/ 	.word	0x00000000
        /*06cc*/ 	.short	0x0101
        /*06ce*/ 	.byte	0xff
	.zero		1


	//   ....[94]....
        /*06d0*/ 	.word	0x00003890
        /*06d4*/ 	.word	0x000000ff
        /*06d8*/ 	.word	0x00000000
        /*06dc*/ 	.short	0x010a
        /*06de*/ 	.byte	0x04
	.zero		1


	//   ....[95]....
        /*06e0*/ 	.word	0x000038b0
        /*06e4*/ 	.word	0x000000ff
        /*06e8*/ 	.word	0x00000180
        /*06ec*/ 	.short	0x010a
        /*06ee*/ 	.byte	0x08
	.zero		1


	//   ....[96]....
        /*06f0*/ 	.word	0x00003980
        /*06f4*/ 	.word	0x000000ff
        /*06f8*/ 	.word	0x00000000
        /*06fc*/ 	.short	0x010a
        /*06fe*/ 	.byte	0x07
	.zero		1


	//   ....[97]....
        /*0700*/ 	.word	0x00003ac0
        /*0704*/ 	.word	0x000000ff
        /*0708*/ 	.word	0x00000000
        /*070c*/ 	.short	0x010a
        /*070e*/ 	.byte	0x04
	.zero		1


	//   ....[98]....
        /*0710*/ 	.word	0x00003cb0
        /*0714*/ 	.word	0x000000ff
        /*0718*/ 	.word	0x00000000
        /*071c*/ 	.short	0x010a
        /*071e*/ 	.byte	0x05
	.zero		1


	//   ....[99]....
        /*0720*/ 	.word	0x00003d40
        /*0724*/ 	.word	0x000000ff
        /*0728*/ 	.word	0x00000000
        /*072c*/ 	.short	0x010a
        /*072e*/ 	.byte	0x05
	.zero		1


	//   ....[100]....
        /*0730*/ 	.word	0x00003dd0
        /*0734*/ 	.word	0x000000ff
        /*0738*/ 	.word	0x00000000
        /*073c*/ 	.short	0x010a
        /*073e*/ 	.byte	0x05
	.zero		1


	//   ....[101]....
        /*0740*/ 	.word	0x00003e60
        /*0744*/ 	.word	0x000000ff
        /*0748*/ 	.word	0x00000000
        /*074c*/ 	.short	0x010a
        /*074e*/ 	.byte	0x07
	.zero		1


	//   ....[102]....
        /*0750*/ 	.word	0x000042a0
        /*0754*/ 	.word	0x00000000
        /*0758*/ 	.word	0x00000140
        /*075c*/ 	.short	0x010a
        /*075e*/ 	.byte	0xff
	.zero		1


	//   ....[103]....
        /*0760*/ 	.word	0x00004360
        /*0764*/ 	.word	0x00000000
        /*0768*/ 	.word	0x00000000
        /*076c*/ 	.short	0x0101
        /*076e*/ 	.byte	0xff
	.zero		1


	//   ....[104]....
        /*0770*/ 	.word	0x00004680
        /*0774*/ 	.word	0x000000ff
        /*0778*/ 	.word	0x00000138
        /*077c*/ 	.short	0x010a
        /*077e*/ 	.byte	0x07
	.zero		1


	//   ....[105]....
        /*0780*/ 	.word	0x000048a0
        /*0784*/ 	.word	0x000000ff
        /*0788*/ 	.word	0x00000118
        /*078c*/ 	.short	0x010a
        /*078e*/ 	.byte	0x0f
	.zero		1


	//   ....[106]....
        /*0790*/ 	.word	0x00004aa0
        /*0794*/ 	.word	0x000000ff
        /*0798*/ 	.word	0x00000100
        /*079c*/ 	.short	0x010b
        /*079e*/ 	.byte	0x0f
	.zero		1


	//   ....[107]....
        /*07a0*/ 	.word	0x00004af0
        /*07a4*/ 	.word	0x000000ff
        /*07a8*/ 	.word	0x00000000
        /*07ac*/ 	.short	0x0101
        /*07ae*/ 	.byte	0x10
	.zero		1


	//   ....[108]....
        /*07b0*/ 	.word	0x00004b30
        /*07b4*/ 	.word	0x000000ff
        /*07b8*/ 	.word	0x00000118
        /*07bc*/ 	.short	0x010a
        /*07be*/ 	.byte	0x0d
	.zero		1


	//   ....[109]....
        /*07c0*/ 	.word	0x00004d70
        /*07c4*/ 	.word	0x000000ff
        /*07c8*/ 	.word	0x00000100
        /*07cc*/ 	.short	0x010b
        /*07ce*/ 	.byte	0x0d
	.zero		1


	//   ....[110]....
        /*07d0*/ 	.word	0x00004de0
        /*07d4*/ 	.word	0x000000ff
        /*07d8*/ 	.word	0x00000000
        /*07dc*/ 	.short	0x0101
        /*07de*/ 	.byte	0x0f
	.zero		1


	//   ....[111]....
        /*07e0*/ 	.word	0x00004e30
        /*07e4*/ 	.word	0x000000ff
        /*07e8*/ 	.word	0x00000000
        /*07ec*/ 	.short	0x010a
        /*07ee*/ 	.byte	0x04
	.zero		1


	//   ....[112]....
        /*07f0*/ 	.word	0x00004ec0
        /*07f4*/ 	.word	0x000000ff
        /*07f8*/ 	.word	0x00000000
        /*07fc*/ 	.short	0x010a
        /*07fe*/ 	.byte	0x04
	.zero		1


	//   ....[113]....
        /*0800*/ 	.word	0x00004f60
        /*0804*/ 	.word	0x00000000
        /*0808*/ 	.word	0x00000000
        /*080c*/ 	.short	0x010a
        /*080e*/ 	.byte	0xff
	.zero		1


	//   ....[114]....
        /*0810*/ 	.word	0x000052a0
        /*0814*/ 	.word	0x00000000
        /*0818*/ 	.word	0x00000140
        /*081c*/ 	.short	0x010a
        /*081e*/ 	.byte	0xff
	.zero		1


	//   ....[115]....
        /*0820*/ 	.word	0x000053b0
        /*0824*/ 	.word	0x00000000
        /*0828*/ 	.word	0x00000000
        /*082c*/ 	.short	0x0101
        /*082e*/ 	.byte	0xff
	.zero		1


	//   ....[116]....
        /*0830*/ 	.word	0x00005e50
        /*0834*/ 	.word	0x00000000
        /*0838*/ 	.word	0x00000100
        /*083c*/ 	.short	0x010a
        /*083e*/ 	.byte	0xff
	.zero		1


	//   ....[117]....
        /*0840*/ 	.word	0x00005ec0
        /*0844*/ 	.word	0x00000049
        /*0848*/ 	.word	0x00000160
        /*084c*/ 	.short	0x010a
        /*084e*/ 	.byte	0xff
	.zero		1


	//   ....[118]....
        /*0850*/ 	.word	0x00005fb0
        /*0854*/ 	.word	0x00000000
        /*0858*/ 	.word	0x00000100
        /*085c*/ 	.short	0x010a
        /*085e*/ 	.byte	0xff
	.zero		1


	//   ....[119]....
        /*0860*/ 	.word	0x000060e0
        /*0864*/ 	.word	0x00000049
        /*0868*/ 	.word	0x00000160
        /*086c*/ 	.short	0x010a
        /*086e*/ 	.byte	0xff
	.zero		1


	//   ....[120]....
        /*0870*/ 	.word	0x00006bf0
        /*0874*/ 	.word	0x00000000
        /*0878*/ 	.word	0x00000000
        /*087c*/ 	.short	0x0101
        /*087e*/ 	.byte	0xff
	.zero		1


	//   ....[121]....
        /*0880*/ 	.word	0x00006c00
        /*0884*/ 	.word	0x00000002
        /*0888*/ 	.word	0x00000100
        /*088c*/ 	.short	0x010a
        /*088e*/ 	.byte	0xff
	.zero		1


	//   ....[122]....
        /*0890*/ 	.word	0x00006cd0
        /*0894*/ 	.word	0x00000002
        /*0898*/ 	.word	0x00000100
        /*089c*/ 	.short	0x010a
        /*089e*/ 	.byte	0xff
	.zero		1


	//   ....[123]....
        /*08a0*/ 	.word	0x00007020
        /*08a4*/ 	.word	0x000000ff
        /*08a8*/ 	.word	0x00000000
        /*08ac*/ 	.short	0x0101
        /*08ae*/ 	.byte	0x05
	.zero		1


	//   ....[124]....
        /*08b0*/ 	.word	0x00007970
        /*08b4*/ 	.word	0x00000000
        /*08b8*/ 	.word	0x00000000
        /*08bc*/ 	.short	0x0101
        /*08be*/ 	.byte	0xff
	.zero		1


	//   ....[125]....
        /*08c0*/ 	.word	0x00007be0
        /*08c4*/ 	.word	0x000000ff
        /*08c8*/ 	.word	0x00000000
        /*08cc*/ 	.short	0x0101
        /*08ce*/ 	.byte	0x04
	.zero		1


	//   ....[126]....
        /*08d0*/ 	.word	0x00007c00
        /*08d4*/ 	.word	0x00000002
        /*08d8*/ 	.word	0x000001b0
        /*08dc*/ 	.short	0x010a
        /*08de*/ 	.byte	0xff
	.zero		1


	//   ....[127]....
        /*08e0*/ 	.word	0x00007c60
        /*08e4*/ 	.word	0x00000002
        /*08e8*/ 	.word	0x00000080
        /*08ec*/ 	.short	0x010a
        /*08ee*/ 	.byte	0xff
	.zero		1


	//   ....[128]....
        /*08f0*/ 	.word	0x00007cc0
        /*08f4*/ 	.word	0x00000002
        /*08f8*/ 	.word	0x00000080
        /*08fc*/ 	.short	0x010a
        /*08fe*/ 	.byte	0xff
	.zero		1


	//   ....[129]....
        /*0900*/ 	.word	0x00007d10
        /*0904*/ 	.word	0x00000002
        /*0908*/ 	.word	0x00000140
        /*090c*/ 	.short	0x010a
        /*090e*/ 	.byte	0xff
	.zero		1


	//   ....[130]....
        /*0910*/ 	.word	0x00007d70
        /*0914*/ 	.word	0x00000000
        /*0918*/ 	.word	0x00000000
        /*091c*/ 	.short	0x010a
        /*091e*/ 	.byte	0xff
	.zero		1


	//   ....[131]....
        /*0920*/ 	.word	0x00007dd0
        /*0924*/ 	.word	0x00000000
        /*0928*/ 	.word	0x00000000
        /*092c*/ 	.short	0x010a
        /*092e*/ 	.byte	0xff
	.zero		1


	//   ....[132]....
        /*0930*/ 	.word	0x00007e30
        /*0934*/ 	.word	0x00000000
        /*0938*/ 	.word	0x00000000
        /*093c*/ 	.short	0x010a
        /*093e*/ 	.byte	0xff
	.zero		1


	//   ....[133]....
        /*0940*/ 	.word	0x00007e90
        /*0944*/ 	.word	0x00000000
        /*0948*/ 	.word	0x00000000
        /*094c*/ 	.short	0x010a
        /*094e*/ 	.byte	0xff
	.zero		1


	//   ....[134]....
        /*0950*/ 	.word	0x00007ef0
        /*0954*/ 	.word	0x00000000
        /*0958*/ 	.word	0x00000000
        /*095c*/ 	.short	0x010a
        /*095e*/ 	.byte	0xff
	.zero		1


	//   ....[135]....
        /*0960*/ 	.word	0x00007f50
        /*0964*/ 	.word	0x00000000
        /*0968*/ 	.word	0x00000000
        /*096c*/ 	.short	0x010a
        /*096e*/ 	.byte	0xff
	.zero		1


	//   ....[136]....
        /*0970*/ 	.word	0x00007fb0
        /*0974*/ 	.word	0x00000000
        /*0978*/ 	.word	0x00000000
        /*097c*/ 	.short	0x010a
        /*097e*/ 	.byte	0xff
	.zero		1


	//   ....[137]....
        /*0980*/ 	.word	0x00008010
        /*0984*/ 	.word	0x00000000
        /*0988*/ 	.word	0x00000000
        /*098c*/ 	.short	0x010a
        /*098e*/ 	.byte	0xff
	.zero		1


	//   ....[138]....
        /*0990*/ 	.word	0x00008070
        /*0994*/ 	.word	0x00000000
        /*0998*/ 	.word	0x00000000
        /*099c*/ 	.short	0x010a
        /*099e*/ 	.byte	0xff
	.zero		1


	//   ....[139]....
        /*09a0*/ 	.word	0x000080d0
        /*09a4*/ 	.word	0x00000000
        /*09a8*/ 	.word	0x00000000
        /*09ac*/ 	.short	0x010a
        /*09ae*/ 	.byte	0xff
	.zero		1


	//   ....[140]....
        /*09b0*/ 	.word	0x00008130
        /*09b4*/ 	.word	0x00000000
        /*09b8*/ 	.word	0x00000000
        /*09bc*/ 	.short	0x010a
        /*09be*/ 	.byte	0xff
	.zero		1


	//   ....[141]....
        /*09c0*/ 	.word	0x00008190
        /*09c4*/ 	.word	0x00000000
        /*09c8*/ 	.word	0x00000000
        /*09cc*/ 	.short	0x010a
        /*09ce*/ 	.byte	0xff
	.zero		1


	//   ....[142]....
        /*09d0*/ 	.word	0x000081f0
        /*09d4*/ 	.word	0x00000000
        /*09d8*/ 	.word	0x00000000
        /*09dc*/ 	.short	0x010a
        /*09de*/ 	.byte	0xff
	.zero		1


	//   ....[143]....
        /*09e0*/ 	.word	0x00008250
        /*09e4*/ 	.word	0x00000000
        /*09e8*/ 	.word	0x00000000
        /*09ec*/ 	.short	0x010a
        /*09ee*/ 	.byte	0xff
	.zero		1


	//   ....[144]....
        /*09f0*/ 	.word	0x000082b0
        /*09f4*/ 	.word	0x00000000
        /*09f8*/ 	.word	0x00000000
        /*09fc*/ 	.short	0x010a
        /*09fe*/ 	.byte	0xff
	.zero		1


	//   ....[145]....
        /*0a00*/ 	.word	0x00008300
        /*0a04*/ 	.word	0x00000000
        /*0a08*/ 	.word	0x000001a0
        /*0a0c*/ 	.short	0x010a
        /*0a0e*/ 	.byte	0xff
	.zero		1


	//   ....[146]....
        /*0a10*/ 	.word	0x00008360
        /*0a14*/ 	.word	0x00000000
        /*0a18*/ 	.word	0x00000150
        /*0a1c*/ 	.short	0x010a
        /*0a1e*/ 	.byte	0xff
	.zero		1


	//   ....[147]....
        /*0a20*/ 	.word	0x000083b0
        /*0a24*/ 	.word	0x00000000
        /*0a28*/ 	.word	0x00000140
        /*0a2c*/ 	.short	0x010a
        /*0a2e*/ 	.byte	0xff
	.zero		1


	//   ....[148]....
        /*0a30*/ 	.word	0x00008410
        /*0a34*/ 	.word	0x00000000
        /*0a38*/ 	.word	0x00000150
        /*0a3c*/ 	.short	0x010a
        /*0a3e*/ 	.byte	0xff
	.zero		1


	//   ....[149]....
        /*0a40*/ 	.word	0x00008460
        /*0a44*/ 	.word	0x00000000
        /*0a48*/ 	.word	0x00000140
        /*0a4c*/ 	.short	0x010a
        /*0a4e*/ 	.byte	0xff
	.zero		1


	//   ....[150]....
        /*0a50*/ 	.word	0x000084c0
        /*0a54*/ 	.word	0x00000002
        /*0a58*/ 	.word	0x00000180
        /*0a5c*/ 	.short	0x010a
        /*0a5e*/ 	.byte	0xff
	.zero		1


	//   ....[151]....
        /*0a60*/ 	.word	0x00008520
        /*0a64*/ 	.word	0x00000000
        /*0a68*/ 	.word	0x00000000
        /*0a6c*/ 	.short	0x010a
        /*0a6e*/ 	.byte	0xff
	.zero		1


	//   ....[152]....
        /*0a70*/ 	.word	0x00008580
        /*0a74*/ 	.word	0x00000000
        /*0a78*/ 	.word	0x00000000
        /*0a7c*/ 	.short	0x010a
        /*0a7e*/ 	.byte	0xff
	.zero		1


	//   ....[153]....
        /*0a80*/ 	.word	0x000085e0
        /*0a84*/ 	.word	0x00000000
        /*0a88*/ 	.word	0x00000000
        /*0a8c*/ 	.short	0x010a
        /*0a8e*/ 	.byte	0xff
	.zero		1


	//   ....[154]....
        /*0a90*/ 	.word	0x00008640
        /*0a94*/ 	.word	0x00000000
        /*0a98*/ 	.word	0x00000000
        /*0a9c*/ 	.short	0x010a
        /*0a9e*/ 	.byte	0xff
	.zero		1


	//   ....[155]....
        /*0aa0*/ 	.word	0x000086a0
        /*0aa4*/ 	.word	0x00000000
        /*0aa8*/ 	.word	0x00000000
        /*0aac*/ 	.short	0x010a
        /*0aae*/ 	.byte	0xff
	.zero		1


	//   ....[156]....
        /*0ab0*/ 	.word	0x000086f0
        /*0ab4*/ 	.word	0x00000000
        /*0ab8*/ 	.word	0x00000140
        /*0abc*/ 	.short	0x010a
        /*0abe*/ 	.byte	0xff
	.zero		1


	//   ....[157]....
        /*0ac0*/ 	.word	0x00008750
        /*0ac4*/ 	.word	0x00000000
        /*0ac8*/ 	.word	0x00000138
        /*0acc*/ 	.short	0x010a
        /*0ace*/ 	.byte	0xff
	.zero		1


	//   ....[158]....
        /*0ad0*/ 	.word	0x000087b0
        /*0ad4*/ 	.word	0x00000000
        /*0ad8*/ 	.word	0x00000118
        /*0adc*/ 	.short	0x010a
        /*0ade*/ 	.byte	0xff
	.zero		1


	//   ....[159]....
        /*0ae0*/ 	.word	0x00008810
        /*0ae4*/ 	.word	0x00000000
        /*0ae8*/ 	.word	0x00000118
        /*0aec*/ 	.short	0x010a
        /*0aee*/ 	.byte	0xff
	.zero		1


	//   ....[160]....
        /*0af0*/ 	.word	0x00008870
        /*0af4*/ 	.word	0x00000000
        /*0af8*/ 	.word	0x00000000
        /*0afc*/ 	.short	0x010a
        /*0afe*/ 	.byte	0xff
	.zero		1


	//   ....[161]....
        /*0b00*/ 	.word	0x000088d0
        /*0b04*/ 	.word	0x00000000
        /*0b08*/ 	.word	0x00000000
        /*0b0c*/ 	.short	0x010a
        /*0b0e*/ 	.byte	0xff
	.zero		1


	//   ....[162]....
        /*0b10*/ 	.word	0x00008920
        /*0b14*/ 	.word	0x00000000
        /*0b18*/ 	.word	0x00000140
        /*0b1c*/ 	.short	0x010a
        /*0b1e*/ 	.byte	0xff
	.zero		1


	//   ....[163]....
        /*0b20*/ 	.word	0x00008970
        /*0b24*/ 	.word	0x00000000
        /*0b28*/ 	.word	0x00000100
        /*0b2c*/ 	.short	0x010a
        /*0b2e*/ 	.byte	0xff
	.zero		1


	//   ....[164]....
        /*0b30*/ 	.word	0x000089c0
        /*0b34*/ 	.word	0x00000049
        /*0b38*/ 	.word	0x00000160
        /*0b3c*/ 	.short	0x010a
        /*0b3e*/ 	.byte	0xff
	.zero		1


	//   ....[165]....
        /*0b40*/ 	.word	0x00008a10
        /*0b44*/ 	.word	0x00000002
        /*0b48*/ 	.word	0x00000100
        /*0b4c*/ 	.short	0x010a
        /*0b4e*/ 	.byte	0xff
	.zero		1


	//----- nvinfo : EIATTR_NUM_MBARRIERS
	.align		4
.L_47:
        /*0b50*/ 	.byte	0x03, 0x38
        /*0b52*/ 	.short	0x0038


	//----- nvinfo : EIATTR_EXIT_INSTR_OFFSETS
	.align		4
        /*0b54*/ 	.byte	0x04, 0x1c
        /*0b56*/ 	.short	(.L_49 - .L_48)


	//   ....[0]....
.L_48:
        /*0b58*/ 	.word	0x00002d50


	//   ....[1]....
        /*0b5c*/ 	.word	0x00003240


	//   ....[2]....
        /*0b60*/ 	.word	0x000032a0


	//   ....[3]....
        /*0b64*/ 	.word	0x000040c0


	//   ....[4]....
        /*0b68*/ 	.word	0x00004f90


	//   ....[5]....
        /*0b6c*/ 	.word	0x00004fd0


	//   ....[6]....
        /*0b70*/ 	.word	0x00007ad0


	//   ....[7]....
        /*0b74*/ 	.word	0x00007b50


	//   ....[8]....
        /*0b78*/ 	.word	0x00007b80


	//   ....[9]....
        /*0b7c*/ 	.word	0x00007bf0


	//----- nvinfo : EIATTR_MAX_THREADS
	.align		4
.L_49:
        /*0b80*/ 	.byte	0x04, 0x05
        /*0b82*/ 	.short	(.L_51 - .L_50)
.L_50:
        /*0b84*/ 	.word	0x00000100
        /*0b88*/ 	.word	0x00000001
        /*0b8c*/ 	.word	0x00000001


	//----- nvinfo : EIATTR_CRS_STACK_SIZE
	.align		4
.L_51:
        /*0b90*/ 	.byte	0x04, 0x1e
        /*0b92*/ 	.short	(.L_53 - .L_52)
.L_52:
        /*0b94*/ 	.word	0x00000000


	//----- nvinfo : EIATTR_CBANK_PARAM_SIZE
	.align		4
.L_53:
        /*0b98*/ 	.byte	0x03, 0x19
        /*0b9a*/ 	.short	0x0800


	//----- nvinfo : EIATTR_PARAM_CBANK
	.align		4
        /*0b9c*/ 	.byte	0x04, 0x0a
        /*0b9e*/ 	.short	(.L_55 - .L_54)
	.align		4
.L_54:
        /*0ba0*/ 	.word	index@(.nv.constant0._ZN7cutlass13device_kernelINS_4gemm6kernel13GemmUniversalIN4cute5tupleIJiiiiEEENS1_10collective13CollectiveMmaINS1_35MainloopSm100TmaUmmaWarpSpecializedILi16ELi2ELi4ENS5_IJNS4_1CILi1EEESB_SB_EEEEENS5_IJNSA_ILi128EEENSA_ILi64EEENSA_ILi32EEEEEENS_6half_tENS5_IJlSB_lEEESI_SJ_NS4_8TiledMMAINS4_8MMA_AtomIJNS4_20SM100_MMA_F16BF16_SSISI_SI_fLi128ELi64ELNS4_4UMMA5MajorE0ELSO_0ELNSN_7ScaleInE0ELSP_0EEEEEENS4_6LayoutISC_NS5_IJNSA_ILi0EEEST_ST_EEEEENS5_IJNS4_10UnderscoreESW_SW_EEEEENS4_13SM90_TMA_LOADENS4_14ComposedLayoutINS4_7SwizzleILi2ELi4ELi3EEENS4_18smem_ptr_flag_bitsILi16EEENSS_INS5_IJNSA_ILi8EEESG_EEENS5_IJSG_SB_EEEEEEEvNS4_8identityESZ_S19_vS1A_EENS_8epilogue10collective18CollectiveEpilogueINS1C_23Sm100TmaWarpSpecializedILi3ELi2ELi32ELb1ELb0EEEJSH_NS5_IJNSS_ISE_SB_EENSS_ISG_SB_EEEEESI_SJ_SI_SJ_NS1C_6fusion15FusionCallbacksIS1G_NS1K_17LinearCombinationISI_fSI_fLNS_15FloatRoundStyleE2EEESH_S1J_JEEENS4_5SM1004TMEM4LOAD26SM100_TMEM_LOAD_32dp32b32xESZ_S19_NS4_39AutoVectorizingCopyWithAssumedAlignmentILi128EEENS4_14SM90_TMA_STOREES19_S1V_S1V_EEEvvEEEEvNT_6ParamsE)
        /*0ba4*/ 	.short	0x0380
        /*0ba6*/ 	.short	0x0800


	//----- nvinfo : EIATTR_SW_WAR
	.align		4
.L_55:
        /*0ba8*/ 	.byte	0x04, 0x36
        /*0baa*/ 	.short	(.L_57 - .L_56)
.L_56:
        /*0bac*/ 	.word	0x00000008
.L_57:


//--------------------- .nv.callgraph             --------------------------
	.section	.nv.callgraph,"",@"SHT_CUDA_CALLGRAPH"
	.align	4
	.sectionentsize	8
	.align		4
        /*0000*/ 	.word	0x00000000
	.align		4
        /*0004*/ 	.word	0xffffffff
	.align		4
        /*0008*/ 	.word	index@(_ZN7cutlass13device_kernelINS_4gemm6kernel13GemmUniversalIN4cute5tupleIJiiiiEEENS1_10collective13CollectiveMmaINS1_35MainloopSm100TmaUmmaWarpSpecializedILi16ELi2ELi4ENS5_IJNS4_1CILi1EEESB_SB_EEEEENS5_IJNSA_ILi128EEENSA_ILi64EEENSA_ILi32EEEEEENS_6half_tENS5_IJlSB_lEEESI_SJ_NS4_8TiledMMAINS4_8MMA_AtomIJNS4_20SM100_MMA_F16BF16_SSISI_SI_fLi128ELi64ELNS4_4UMMA5MajorE0ELSO_0ELNSN_7ScaleInE0ELSP_0EEEEEENS4_6LayoutISC_NS5_IJNSA_ILi0EEEST_ST_EEEEENS5_IJNS4_10UnderscoreESW_SW_EEEEENS4_13SM90_TMA_LOADENS4_14ComposedLayoutINS4_7SwizzleILi2ELi4ELi3EEENS4_18smem_ptr_flag_bitsILi16EEENSS_INS5_IJNSA_ILi8EEESG_EEENS5_IJSG_SB_EEEEEEEvNS4_8identityESZ_S19_vS1A_EENS_8epilogue10collective18CollectiveEpilogueINS1C_23Sm100TmaWarpSpecializedILi3ELi2ELi32ELb1ELb0EEEJSH_NS5_IJNSS_ISE_SB_EENSS_ISG_SB_EEEEESI_SJ_SI_SJ_NS1C_6fusion15FusionCallbacksIS1G_NS1K_17LinearCombinationISI_fSI_fLNS_15FloatRoundStyleE2EEESH_S1J_JEEENS4_5SM1004TMEM4LOAD26SM100_TMEM_LOAD_32dp32b32xESZ_S19_NS4_39AutoVectorizingCopyWithAssumedAlignmentILi128EEENS4_14SM90_TMA_STOREES19_S1V_S1V_EEEvvEEEEvNT_6ParamsE)
	.align		4
        /*000c*/ 	.word	index@(__assertfail)
	.align		4
        /*0010*/ 	.word	0x00000000
	.align		4
        /*0014*/ 	.word	0xfffffffe
	.align		4
        /*0018*/ 	.word	0x00000000
	.align		4
        /*001c*/ 	.word	0xfffffffd
	.align		4
        /*0020*/ 	.word	0x00000000
	.align		4
        /*0024*/ 	.word	0xfffffffc


//--------------------- .nv.constant4             --------------------------
	.section	.nv.constant4,"a",@progbits
	.align	8
	.align		8
.nv.constant4:
        /*0000*/ 	.dword	__assertfail
	.align		8
        /*0008*/ 	.dword	__unnamed_1
	.align		8
        /*0010*/ 	.dword	__unnamed_2
	.align		8
        /*0018*/ 	.dword	_ZN39_INTERNAL_0942b145_4_k_cu_23421ab8_57164cuda3std3__45__cpo5beginE
	.align		8
        /*0020*/ 	.dword	_ZN39_INTERNAL_0942b145_4_k_cu_23421ab8_57164cuda3std3__45__cpo3endE
	.align		8
        /*0028*/ 	.dword	_ZN39_INTERNAL_0942b145_4_k_cu_23421ab8_57164cuda3std3__45__cpo6cbeginE
	.align		8
        /*0030*/ 	.dword	_ZN39_INTERNAL_0942b145_4_k_cu_23421ab8_57164cuda3std3__45__cpo4cendE
	.align		8
        /*0038*/ 	.dword	_ZN39_INTERNAL_0942b145_4_k_cu_23421ab8_57164cuda3std3__441_GLOBAL__N__0942b145_4_k_cu_23421ab8_57166ignoreE
	.align		8
        /*0040*/ 	.dword	_ZN39_INTERNAL_0942b145_4_k_cu_23421ab8_57164cuda3std3__419piecewise_constructE
	.align		8
        /*0048*/ 	.dword	_ZN39_INTERNAL_0942b145_4_k_cu_23421ab8_57164cuda3std3__48in_placeE
	.align		8
        /*0050*/ 	.dword	_ZN39_INTERNAL_0942b145_4_k_cu_23421ab8_57164cuda3std6ranges3__45__cpo4swapE
	.align		8
        /*0058*/ 	.dword	_ZN39_INTERNAL_0942b145_4_k_cu_23421ab8_57164cuda3std6ranges3__45__cpo9iter_moveE
	.align		8
        /*0060*/ 	.dword	_ZN39_INTERNAL_0942b145_4_k_cu_23421ab8_57164cute7productE
	.align		8
        /*0068*/ 	.dword	_ZN39_INTERNAL_0942b145_4_k_cu_23421ab8_57164cute1_E
	.align		8
        /*0070*/ 	.dword	$str$25
	.align		8
        /*0078*/ 	.dword	$str$26
	.align		8
        /*0080*/ 	.dword	$str$27
	.align		8
        /*0088*/ 	.dword	$str$28


//--------------------- .text._ZN7cutlass13device_kernelINS_4gemm6kernel13GemmUniversalIN4cute5tupleIJiiiiEEENS1_10collective13CollectiveMmaINS1_35MainloopSm100TmaUmmaWarpSpecializedILi16ELi2ELi4ENS5_IJNS4_1CILi1EEESB_SB_EEEEENS5_IJNSA_ILi128EEENSA_ILi64EEENSA_ILi32EEEEEENS_6half_tENS5_IJlSB_lEEESI_SJ_NS4_8TiledMMAINS4_8MMA_AtomIJNS4_20SM100_MMA_F16BF16_SSISI_SI_fLi128ELi64ELNS4_4UMMA5MajorE0ELSO_0ELNSN_7ScaleInE0ELSP_0EEEEEENS4_6LayoutISC_NS5_IJNSA_ILi0EEEST_ST_EEEEENS5_IJNS4_10UnderscoreESW_SW_EEEEENS4_13SM90_TMA_LOADENS4_14ComposedLayoutINS4_7SwizzleILi2ELi4ELi3EEENS4_18smem_ptr_flag_bitsILi16EEENSS_INS5_IJNSA_ILi8EEESG_EEENS5_IJSG_SB_EEEEEEEvNS4_8identityESZ_S19_vS1A_EENS_8epilogue10collective18CollectiveEpilogueINS1C_23Sm100TmaWarpSpecializedILi3ELi2ELi32ELb1ELb0EEEJSH_NS5_IJNSS_ISE_SB_EENSS_ISG_SB_EEEEESI_SJ_SI_SJ_NS1C_6fusion15FusionCallbacksIS1G_NS1K_17LinearCombinationISI_fSI_fLNS_15FloatRoundStyleE2EEESH_S1J_JEEENS4_5SM1004TMEM4LOAD26SM100_TMEM_LOAD_32dp32b32xESZ_S19_NS4_39AutoVectorizingCopyWithAssumedAlignmentILi128EEENS4_14SM90_TMA_STOREES19_S1V_S1V_EEEvvEEEEvNT_6ParamsE --------------------------
	.section	.text._ZN7cutlass13device_kernelINS_4gemm6kernel13GemmUniversalIN4cute5tupleIJiiiiEEENS1_10collective13CollectiveMmaINS1_35MainloopSm100TmaUmmaWarpSpecializedILi16ELi2ELi4ENS5_IJNS4_1CILi1EEESB_SB_EEEEENS5_IJNSA_ILi128EEENSA_ILi64EEENSA_ILi32EEEEEENS_6half_tENS5_IJlSB_lEEESI_SJ_NS4_8TiledMMAINS4_8MMA_AtomIJNS4_20SM100_MMA_F16BF16_SSISI_SI_fLi128ELi64ELNS4_4UMMA5MajorE0ELSO_0ELNSN_7ScaleInE0ELSP_0EEEEEENS4_6LayoutISC_NS5_IJNSA_ILi0EEEST_ST_EEEEENS5_IJNS4_10UnderscoreESW_SW_EEEEENS4_13SM90_TMA_LOADENS4_14ComposedLayoutINS4_7SwizzleILi2ELi4ELi3EEENS4_18smem_ptr_flag_bitsILi16EEENSS_INS5_IJNSA_ILi8EEESG_EEENS5_IJSG_SB_EEEEEEEvNS4_8identityESZ_S19_vS1A_EENS_8epilogue10collective18CollectiveEpilogueINS1C_23Sm100TmaWarpSpecializedILi3ELi2ELi32ELb1ELb0EEEJSH_NS5_IJNSS_ISE_SB_EENSS_ISG_SB_EEEEESI_SJ_SI_SJ_NS1C_6fusion15FusionCallbacksIS1G_NS1K_17LinearCombinationISI_fSI_fLNS_15FloatRoundStyleE2EEESH_S1J_JEEENS4_5SM1004TMEM4LOAD26SM100_TMEM_LOAD_32dp32b32xESZ_S19_NS4_39AutoVectorizingCopyWithAssumedAlignmentILi128EEENS4_14SM90_TMA_STOREES19_S1V_S1V_EEEvvEEEEvNT_6ParamsE,"ax",@progbits
	.align	128
.text._ZN7cutlass13device_kernelINS_4gemm6kernel13GemmUniversalIN4cute5tupleIJiiiiEEENS1_10collective13CollectiveMmaINS1_35MainloopSm100TmaUmmaWarpSpecializedILi16ELi2ELi4ENS5_IJNS4_1CILi1EEESB_SB_EEEEENS5_IJNSA_ILi128EEENSA_ILi64EEENSA_ILi32EEEEEENS_6half_tENS5_IJlSB_lEEESI_SJ_NS4_8TiledMMAINS4_8MMA_AtomIJNS4_20SM100_MMA_F16BF16_SSISI_SI_fLi128ELi64ELNS4_4UMMA5MajorE0ELSO_0ELNSN_7ScaleInE0ELSP_0EEEEEENS4_6LayoutISC_NS5_IJNSA_ILi0EEEST_ST_EEEEENS5_IJNS4_10UnderscoreESW_SW_EEEEENS4_13SM90_TMA_LOADENS4_14ComposedLayoutINS4_7SwizzleILi2ELi4ELi3EEENS4_18smem_ptr_flag_bitsILi16EEENSS_INS5_IJNSA_ILi8EEESG_EEENS5_IJSG_SB_EEEEEEEvNS4_8identityESZ_S19_vS1A_EENS_8epilogue10collective18CollectiveEpilogueINS1C_23Sm100TmaWarpSpecializedILi3ELi2ELi32ELb1ELb0EEEJSH_NS5_IJNSS_ISE_SB_EENSS_ISG_SB_EEEEESI_SJ_SI_SJ_NS1C_6fusion15FusionCallbacksIS1G_NS1K_17LinearCombinationISI_fSI_fLNS_15FloatRoundStyleE2EEESH_S1J_JEEENS4_5SM1004TMEM4LOAD26SM100_TMEM_LOAD_32dp32b32xESZ_S19_NS4_39AutoVectorizingCopyWithAssumedAlignmentILi128EEENS4_14SM90_TMA_STOREES19_S1V_S1V_EEEvvEEEEvNT_6ParamsE:
        .type           _ZN7cutlass13device_kernelINS_4gemm6kernel13GemmUniversalIN4cute5tupleIJiiiiEEENS1_10collective13CollectiveMmaINS1_35MainloopSm100TmaUmmaWarpSpecializedILi16ELi2ELi4ENS5_IJNS4_1CILi1EEESB_SB_EEEEENS5_IJNSA_ILi128EEENSA_ILi64EEENSA_ILi32EEEEEENS_6half_tENS5_IJlSB_lEEESI_SJ_NS4_8TiledMMAINS4_8MMA_AtomIJNS4_20SM100_MMA_F16BF16_SSISI_SI_fLi128ELi64ELNS4_4UMMA5MajorE0ELSO_0ELNSN_7ScaleInE0ELSP_0EEEEEENS4_6LayoutISC_NS5_IJNSA_ILi0EEEST_ST_EEEEENS5_IJNS4_10UnderscoreESW_SW_EEEEENS4_13SM90_TMA_LOADENS4_14ComposedLayoutINS4_7SwizzleILi2ELi4ELi3EEENS4_18smem_ptr_flag_bitsILi16EEENSS_INS5_IJNSA_ILi8EEESG_EEENS5_IJSG_SB_EEEEEEEvNS4_8identityESZ_S19_vS1A_EENS_8epilogue10collective18CollectiveEpilogueINS1C_23Sm100TmaWarpSpecializedILi3ELi2ELi32ELb1ELb0EEEJSH_NS5_IJNSS_ISE_SB_EENSS_ISG_SB_EEEEESI_SJ_SI_SJ_NS1C_6fusion15FusionCallbacksIS1G_NS1K_17LinearCombinationISI_fSI_fLNS_15FloatRoundStyleE2EEESH_S1J_JEEENS4_5SM1004TMEM4LOAD26SM100_TMEM_LOAD_32dp32b32xESZ_S19_NS4_39AutoVectorizingCopyWithAssumedAlignmentILi128EEENS4_14SM90_TMA_STOREES19_S1V_S1V_EEEvvEEEEvNT_6ParamsE,@function
        .size           _ZN7cutlass13device_kernelINS_4gemm6kernel13GemmUniversalIN4cute5tupleIJiiiiEEENS1_10collective13CollectiveMmaINS1_35MainloopSm100TmaUmmaWarpSpecializedILi16ELi2ELi4ENS5_IJNS4_1CILi1EEESB_SB_EEEEENS5_IJNSA_ILi128EEENSA_ILi64EEENSA_ILi32EEEEEENS_6half_tENS5_IJlSB_lEEESI_SJ_NS4_8TiledMMAINS4_8MMA_AtomIJNS4_20SM100_MMA_F16BF16_SSISI_SI_fLi128ELi64ELNS4_4UMMA5MajorE0ELSO_0ELNSN_7ScaleInE0ELSP_0EEEEEENS4_6LayoutISC_NS5_IJNSA_ILi0EEEST_ST_EEEEENS5_IJNS4_10UnderscoreESW_SW_EEEEENS4_13SM90_TMA_LOADENS4_14ComposedLayoutINS4_7SwizzleILi2ELi4ELi3EEENS4_18smem_ptr_flag_bitsILi16EEENSS_INS5_IJNSA_ILi8EEESG_EEENS5_IJSG_SB_EEEEEEEvNS4_8identityESZ_S19_vS1A_EENS_8epilogue10collective18CollectiveEpilogueINS1C_23Sm100TmaWarpSpecializedILi3ELi2ELi32ELb1ELb0EEEJSH_NS5_IJNSS_ISE_SB_EENSS_ISG_SB_EEEEESI_SJ_SI_SJ_NS1C_6fusion15FusionCallbacksIS1G_NS1K_17LinearCombinationISI_fSI_fLNS_15FloatRoundStyleE2EEESH_S1J_JEEENS4_5SM1004TMEM4LOAD26SM100_TMEM_LOAD_32dp32b32xESZ_S19_NS4_39AutoVectorizingCopyWithAssumedAlignmentILi128EEENS4_14SM90_TMA_STOREES19_S1V_S1V_EEEvvEEEEvNT_6ParamsE,(.L_x_191 - _ZN7cutlass13device_kernelINS_4gemm6kernel13GemmUniversalIN4cute5tupleIJiiiiEEENS1_10collective13CollectiveMmaINS1_35MainloopSm100TmaUmmaWarpSpecializedILi16ELi2ELi4ENS5_IJNS4_1CILi1EEESB_SB_EEEEENS5_IJNSA_ILi128EEENSA_ILi64EEENSA_ILi32EEEEEENS_6half_tENS5_IJlSB_lEEESI_SJ_NS4_8TiledMMAINS4_8MMA_AtomIJNS4_20SM100_MMA_F16BF16_SSISI_SI_fLi128ELi64ELNS4_4UMMA5MajorE0ELSO_0ELNSN_7ScaleInE0ELSP_0EEEEEENS4_6LayoutISC_NS5_IJNSA_ILi0EEEST_ST_EEEEENS5_IJNS4_10UnderscoreESW_SW_EEEEENS4_13SM90_TMA_LOADENS4_14ComposedLayoutINS4_7SwizzleILi2ELi4ELi3EEENS4_18smem_ptr_flag_bitsILi16EEENSS_INS5_IJNSA_ILi8EEESG_EEENS5_IJSG_SB_EEEEEEEvNS4_8identityESZ_S19_vS1A_EENS_8epilogue10collective18CollectiveEpilogueINS1C_23Sm100TmaWarpSpecializedILi3ELi2ELi32ELb1ELb0EEEJSH_NS5_IJNSS_ISE_SB_EENSS_ISG_SB_EEEEESI_SJ_SI_SJ_NS1C_6fusion15FusionCallbacksIS1G_NS1K_17LinearCombinationISI_fSI_fLNS_15FloatRoundStyleE2EEESH_S1J_JEEENS4_5SM1004TMEM4LOAD26SM100_TMEM_LOAD_32dp32b32xESZ_S19_NS4_39AutoVectorizingCopyWithAssumedAlignmentILi128EEENS4_14SM90_TMA_STOREES19_S1V_S1V_EEEvvEEEEvNT_6ParamsE)
        .other          _ZN7cutlass13device_kernelINS_4gemm6kernel13GemmUniversalIN4cute5tupleIJiiiiEEENS1_10collective13CollectiveMmaINS1_35MainloopSm100TmaUmmaWarpSpecializedILi16ELi2ELi4ENS5_IJNS4_1CILi1EEESB_SB_EEEEENS5_IJNSA_ILi128EEENSA_ILi64EEENSA_ILi32EEEEEENS_6half_tENS5_IJlSB_lEEESI_SJ_NS4_8TiledMMAINS4_8MMA_AtomIJNS4_20SM100_MMA_F16BF16_SSISI_SI_fLi128ELi64ELNS4_4UMMA5MajorE0ELSO_0ELNSN_7ScaleInE0ELSP_0EEEEEENS4_6LayoutISC_NS5_IJNSA_ILi0EEEST_ST_EEEEENS5_IJNS4_10UnderscoreESW_SW_EEEEENS4_13SM90_TMA_LOADENS4_14ComposedLayoutINS4_7SwizzleILi2ELi4ELi3EEENS4_18smem_ptr_flag_bitsILi16EEENSS_INS5_IJNSA_ILi8EEESG_EEENS5_IJSG_SB_EEEEEEEvNS4_8identityESZ_S19_vS1A_EENS_8epilogue10collective18CollectiveEpilogueINS1C_23Sm100TmaWarpSpecializedILi3ELi2ELi32ELb1ELb0EEEJSH_NS5_IJNSS_ISE_SB_EENSS_ISG_SB_EEEEESI_SJ_SI_SJ_NS1C_6fusion15FusionCallbacksIS1G_NS1K_17LinearCombinationISI_fSI_fLNS_15FloatRoundStyleE2EEESH_S1J_JEEENS4_5SM1004TMEM4LOAD26SM100_TMEM_LOAD_32dp32b32xESZ_S19_NS4_39AutoVectorizingCopyWithAssumedAlignmentILi128EEENS4_14SM90_TMA_STOREES19_S1V_S1V_EEEvvEEEEvNT_6ParamsE,@"STO_CUDA_ENTRY STV_DEFAULT"
_ZN7cutlass13device_kernelINS_4gemm6kernel13GemmUniversalIN4cute5tupleIJiiiiEEENS1_10collective13CollectiveMmaINS1_35MainloopSm100TmaUmmaWarpSpecializedILi16ELi2ELi4ENS5_IJNS4_1CILi1EEESB_SB_EEEEENS5_IJNSA_ILi128EEENSA_ILi64EEENSA_ILi32EEEEEENS_6half_tENS5_IJlSB_lEEESI_SJ_NS4_8TiledMMAINS4_8MMA_AtomIJNS4_20SM100_MMA_F16BF16_SSISI_SI_fLi128ELi64ELNS4_4UMMA5MajorE0ELSO_0ELNSN_7ScaleInE0ELSP_0EEEEEENS4_6LayoutISC_NS5_IJNSA_ILi0EEEST_ST_EEEEENS5_IJNS4_10UnderscoreESW_SW_EEEEENS4_13SM90_TMA_LOADENS4_14ComposedLayoutINS4_7SwizzleILi2ELi4ELi3EEENS4_18smem_ptr_flag_bitsILi16EEENSS_INS5_IJNSA_ILi8EEESG_EEENS5_IJSG_SB_EEEEEEEvNS4_8identityESZ_S19_vS1A_EENS_8epilogue10collective18CollectiveEpilogueINS1C_23Sm100TmaWarpSpecializedILi3ELi2ELi32ELb1ELb0EEEJSH_NS5_IJNSS_ISE_SB_EENSS_ISG_SB_EEEEESI_SJ_SI_SJ_NS1C_6fusion15FusionCallbacksIS1G_NS1K_17LinearCombinationISI_fSI_fLNS_15FloatRoundStyleE2EEESH_S1J_JEEENS4_5SM1004TMEM4LOAD26SM100_TMEM_LOAD_32dp32b32xESZ_S19_NS4_39AutoVectorizingCopyWithAssumedAlignmentILi128EEENS4_14SM90_TMA_STOREES19_S1V_S1V_EEEvvEEEEvNT_6ParamsE:
[----:B------:R-:W1:Y:S01]  /*0000*/  LDC R1, c[0x0][0x37c] ;  /* 0x0000df00ff017b82 */ /* 0x000e620000000800 */
[----:B------:R-:W2:Y:S01]  /*0010*/  S2R R93, SR_TID.X ;  /* 0x00000000005d7919 */ /* 0x000ea20000002100 */
[----:B------:R-:W3:Y:S01]  /*0020*/  LDCU.64 UR4, c[0x0][0x890] ;  /* 0x00011200ff0477ac */ /* 0x000ee20008000a00 */
[----:B------:R-:W-:Y:S02]  /*0030*/  PRMT R88, RZ, 0x7610, R88 ;  /* 0x00007610ff587816 */ /* 0x000fe40000000058 */
[----:B------:R-:W-:Y:S01]  /*0040*/  ELECT P5, URZ, PT ;  /* 0x0000000000ff782f */ /* 0x000fe200038a0000 */
[----:B------:R-:W4:Y:S01]  /*0050*/  LDCU.64 UR46, c[0x0][0x358] ;  /* 0x00006b00ff2e77ac */ /* 0x000f220008000a00 */
[----:B---3--:R-:W-:-:S04]  /*0060*/  UISETP.NE.U32.AND UP0, UPT, UR4, URZ, UPT ;  /* 0x000000ff0400728c */ /* 0x008fc8000bf05070 */
[----:B------:R-:W-:Y:S01]  /*0070*/  UISETP.NE.AND.EX UP0, UPT, UR5, URZ, UPT, UP0 ;  /* 0x000000ff0500728c */ /* 0x000fe2000bf05300 */
[----:B--2---:R-:W-:-:S05]  /*0080*/  SHF.R.U32.HI R92, RZ, 0x5, R93 ;  /* 0x00000005ff5c7819 */ /* 0x004fca000001165d */
[----:B------:R-:W2:Y:S02]  /*0090*/  SHFL.IDX PT, R0, R92, RZ, 0x1f ;  /* 0x00001fff5c007589 */ /* 0x000ea400000e0000 */
[----:B--2---:R-:W-:Y:S01]  /*00a0*/  R2UR UR8, R0 ;  /* 0x00000000000872ca */ /* 0x004fe200000e0000 */
[----:B-1--4-:R-:W-:-:S14]  /*00b0*/  BRA.U UP0, `(.L_x_0) ;  /* 0x00000001002c7547 */ /* 0x012fdc000b800000 */
[----:B------:R-:W1:Y:S02]  /*00c0*/  LDCU.64 UR6, c[0x0][0x888] ;  /* 0x00011100ff0677ac */ /* 0x000e640008000a00 */
[----:B-1----:R-:W-:-:S04]  /*00d0*/  UISETP.NE.U32.AND UP0, UPT, UR6, URZ, UPT ;  /* 0x000000ff0600728c */ /* 0x002fc8000bf05070 */
[----:B------:R-:W-:-:S09]  /*00e0*/  UISETP.NE.AND.EX UP0, UPT, UR7, URZ, UPT, UP0 ;  /* 0x000000ff0700728c */ /* 0x000fd2000bf05300 */
[----:B------:R-:W-:Y:S05]  /*00f0*/  BRA.U !UP0, `(.L_x_1) ;  /* 0x0000000108107547 */ /* 0x000fea000b800000 */
[----:B------:R-:W1:Y:S02]  /*0100*/  LDC.64 R2, c[0x0][0x888] ;  /* 0x00022200ff027b82 */ /* 0x000e640000000a00 */
[----:B-1----:R1:W5:Y:S01]  /*0110*/  LDG.E R49, desc[UR46][R2.64] ;  /* 0x0000002e02317981 */ /* 0x002362000c1e1900 */
[----:B------:R-:W-:Y:S01]  /*0120*/  HFMA2 R88, -RZ, RZ, 0, 5.9604644775390625e-08 ;  /* 0x00000001ff587431 */ /* 0x000fe200000001ff */
[----:B------:R-:W-:Y:S05]  /*0130*/  BRA `(.L_x_0) ;  /* 0x00000000000c7947 */ /* 0x000fea0003800000 */
.L_x_1:
[----:B------:R-:W1:Y:S01]  /*0140*/  LDCU UR6, c[0x0][0x880] ;  /* 0x00011000ff0677ac */ /* 0x000e620008000800 */
[----:B------:R-:W-:Y:S01]  /*0150*/  HFMA2 R88, -RZ, RZ, 0, 5.9604644775390625e-08 ;  /* 0x00000001ff587431 */ /* 0x000fe200000001ff */
[----:B-1----:R-:W-:-:S07]  /*0160*/  MOV R49, UR6 ;  /* 0x0000000600317c02 */ /* 0x002fce0008000f00 */
.L_x_0:
[----:B------:R-:W2:Y:S02]  /*0170*/  LDCU.64 UR6, c[0x0][0x8b0] ;  /* 0x00011600ff0677ac */ /* 0x000ea40008000a00 */
[----:B--2---:R-:W-:-:S04]  /*0180*/  UISETP.NE.U32.AND UP0, UPT, UR6, URZ, UPT ;  /* 0x000000ff0600728c */ /* 0x004fc8000bf05070 */
[----:B------:R-:W-:-:S09]  /*0190*/  UISETP.NE.AND.EX UP0, UPT, UR7, URZ, UPT, UP0 ;  /* 0x000000ff0700728c */ /* 0x000fd2000bf05300 */
[----:B------:R-:W-:Y:S05]  /*01a0*/  BRA.U UP0, `(.L_x_2) ;  /* 0x0000000100247547 */ /* 0x000fea000b800000 */
[----:B------:R-:W2:Y:S02]  /*01b0*/  LDCU.64 UR6, c[0x0][0x8a8] ;  /* 0x00011500ff0677ac */ /* 0x000ea40008000a00 */
[----:B--2---:R-:W-:-:S04]  /*01c0*/  UISETP.NE.U32.AND UP0, UPT, UR6, URZ, UPT ;  /* 0x000000ff0600728c */ /* 0x004fc8000bf05070 */
[----:B------:R-:W-:-:S09]  /*01d0*/  UISETP.NE.AND.EX UP0, UPT, UR7, URZ, UPT, UP0 ;  /* 0x000000ff0700728c */ /* 0x000fd2000bf05300 */
[----:B------:R-:W-:Y:S05]  /*01e0*/  BRA.U !UP0, `(.L_x_3) ;  /* 0x00000001080c7547 */ /* 0x000fea000b800000 */
[----:B-1----:R-:W1:Y:S02]  /*01f0*/  LDC.64 R2, c[0x0][0x8a8] ;  /* 0x00022a00ff027b82 */ /* 0x002e640000000a00 */
[----:B-1----:R2:W5:Y:S01]  /*0200*/  LDG.E R47, desc[UR46][R2.64] ;  /* 0x0000002e022f7981 */ /* 0x002562000c1e1900 */
[----:B------:R-:W-:Y:S05]  /*0210*/  BRA `(.L_x_2) ;  /* 0x0000000000087947 */ /* 0x000fea0003800000 */
.L_x_3:
[----:B------:R-:W2:Y:S02]  /*0220*/  LDCU UR6, c[0x0][0x8a0] ;  /* 0x00011400ff0677ac */ /* 0x000ea40008000800 */
[----:B--2---:R-:W-:Y:S02]  /*0230*/  MOV R47, UR6 ;  /* 0x00000006002f7c02 */ /* 0x004fe40008000f00 */
.L_x_2:
[----:B------:R-:W-:Y:S01]  /*0240*/  IMAD.U32 R0, RZ, RZ, UR8 ;  /* 0x00000008ff007e24 */ /* 0x000fe2000f8e00ff */
[----:B------:R-:W-:Y:S04]  /*0250*/  BSSY.RECONVERGENT B0, `(.L_x_4) ;  /* 0x000000c000007945 */ /* 0x000fe80003800200 */
[C---:B------:R-:W-:Y:S02]  /*0260*/  ISETP.NE.OR P1, PT, R0.reuse, 0x1, !P5 ;  /* 0x000000010000780c */ /* 0x040fe40006f25670 */
[----:B------:R-:W-:-:S11]  /*0270*/  ISETP.NE.OR P0, PT, R0, 0x3, !P5 ;  /* 0x000000030000780c */ /* 0x000fd60006f05670 */
[----:B------:R-:W-:Y:S05]  /*0280*/  @P1 BRA `(.L_x_5) ;  /* 0x0000000000201947 */ /* 0x000fea0003800000 */
[----:B------:R-:W3:Y:S02]  /*0290*/  LDCU.64 UR6, c[0x0][0x348] ;  /* 0x00006900ff0677ac */ /* 0x000ee40008000a00 */
[----:B---3--:R-:W-:Y:S02]  /*02a0*/  UIADD3 UR10, UP1, UPT, UR6, 0x80, URZ ;  /* 0x00000080060a7890 */ /* 0x008fe4000ff3e0ff */
[----:B------:R-:W-:Y:S02]  /*02b0*/  UIADD3 UR6, UP0, UPT, UR6, 0x180, URZ ;  /* 0x0000018006067890 */ /* 0x000fe4000ff1e0ff */
[----:B------:R-:W-:Y:S02]  /*02c0*/  UIADD3.X UR11, UPT, UPT, URZ, UR7, URZ, UP1, !UPT ;  /* 0x00000007ff0b7290 */ /* 0x000fe40008ffe4ff */
[----:B------:R-:W-:-:S07]  /*02d0*/  UIADD3.X UR7, UPT, UPT, URZ, UR7, URZ, UP0, !UPT ;  /* 0x00000007ff077290 */ /* 0x000fce00087fe4ff */
[----:B------:R3:W-:Y:S02]  /*02e0*/  UTMACCTL.PF [UR10] ;  /* 0x000000000a0079b9 */ /* 0x0007e40008040000 */
[----:B------:R3:W-:Y:S02]  /*02f0*/  UTMACCTL.PF [UR6] ;  /* 0x00000000060079b9 */ /* 0x0007e40008040000 */
[----:B---3--:R-:W-:Y:S01]  /*0300*/  NOP ;  /* 0x0000000000007918 */ /* 0x008fe20000000000 */
.L_x_5:
[----:B------:R-:W-:Y:S05]  /*0310*/  BSYNC.RECONVERGENT B0 ;  /* 0x0000000000007941 */ /* 0x000fea0003800200 */
.L_x_4:
[----:B------:R-:W-:Y:S04]  /*0320*/  BSSY.RECONVERGENT B0, `(.L_x_6) ;  /* 0x000000a000007945 */ /* 0x000fe80003800200 */
        /* <DEDUP_REMOVED lines=9> */
.L_x_7:
[----:B------:R-:W-:Y:S05]  /*03c0*/  BSYNC.RECONVERGENT B0 ;  /* 0x0000000000007941 */ /* 0x000fea0003800200 */
.L_x_6:
[----:B------:R-:W3:Y:S01]  /*03d0*/  LDCU.64 UR6, c[0x0][0x888] ;  /* 0x00011100ff0677ac */ /* 0x000ee20008000a00 */
[----:B------:R-:W-:Y:S02]  /*03e0*/  UISETP.EQ.U32.AND UP1, UPT, UR4, URZ, UPT ;  /* 0x000000ff0400728c */ /* 0x000fe4000bf22070 */
[----:B------:R-:W-:Y:S02]  /*03f0*/  UPLOP3.LUT UP2, UPT, UPT, UPT, UPT, 0x80, 0x8 ;  /* 0x000000000008789c */ /* 0x000fe40003f4f070 */
[----:B---3--:R-:W-:-:S04]  /*0400*/  UISETP.NE.U32.AND UP0, UPT, UR6, URZ, UPT ;  /* 0x000000ff0600728c */ /* 0x008fc8000bf05070 */
[----:B------:R-:W-:-:S04]  /*0410*/  UISETP.NE.AND.EX UP0, UPT, UR7, URZ, UPT, UP0 ;  /* 0x000000ff0700728c */ /* 0x000fc8000bf05300 */
[----:B------:R-:W-:-:S04]  /*0420*/  UISETP.EQ.OR.EX UP3, UPT, UR5, URZ, !UP0, UP1 ;  /* 0x000000ff0500728c */ /* 0x000fc8000c762710 */
[----:B------:R-:W-:-:S05]  /*0430*/  UP2UR UR53, UPR, URZ, 0x8 ;  /* 0x00000008ff357883 */ /* 0x000fca0008000000 */
[----:B------:R-:W-:Y:S07]  /*0440*/  BRA.U !UP3, `(.L_x_8) ;  /* 0x000000010b207547 */ /* 0x000fee000b800000 */
[----:B------:R-:W-:Y:S01]  /*0450*/  UISETP.NE.U32.AND UP2, UPT, UR4, URZ, UPT ;  /* 0x000000ff0400728c */ /* 0x000fe2000bf45070 */
[----:B-----5:R-:W-:Y:S01]  /*0460*/  FSETP.NEU.AND P0, PT, R49, RZ, PT ;  /* 0x000000ff3100720b */ /* 0x020fe20003f0d000 */
[----:B------:R-:W-:Y:S02]  /*0470*/  USEL UR4, URZ, 0xffffffff, UP0 ;  /* 0xffffffffff047887 */ /* 0x000fe40008000000 */
[----:B------:R-:W-:-:S10]  /*0480*/  UISETP.NE.AND.EX UP2, UPT, UR5, URZ, UPT, UP2 ;  /* 0x000000ff0500728c */ /* 0x000fd4000bf45320 */
[----:B------:R-:W-:Y:S01]  /*0490*/  VOTEU.ANY UP1, P0 ;  /* 0x0000000000ff7886 */ /* 0x000fe20000020100 */
[----:B------:R-:W-:-:S04]  /*04a0*/  @!UP2 USEL UR4, URZ, 0xffffffff, UP1 ;  /* 0xffffffffff04a887 */ /* 0x000fc80008800000 */
[----:B------:R-:W-:-:S04]  /*04b0*/  ULOP3.LUT UR4, UR4, 0x1, URZ, 0xc0, !UPT ;  /* 0x0000000104047892 */ /* 0x000fc8000f8ec0ff */
[----:B------:R-:W-:-:S11]  /*04c0*/  UISETP.NE.U32.AND UP2, UPT, UR4, 0x1, UPT ;  /* 0x000000010400788c */ /* 0x000fd6000bf45070 */
.L_x_8:
[----:B-12---:R-:W1:Y:S01]  /*04d0*/  SHFL.IDX PT, R2, R92, RZ, 0x1f ;  /* 0x00001fff5c027589 */ /* 0x006e6200000e0000 */
[----:B------:R-:W-:-:S04]  /*04e0*/  UISETP.NE.AND UP1, UPT, UR8, 0x2, UPT ;  /* 0x000000020800788c */ /* 0x000fc8000bf25270 */
[----:B------:R-:W-:Y:S01]  /*04f0*/  USEL UR6, URZ, 0x1, UP1 ;  /* 0x00000001ff067887 */ /* 0x000fe20008800000 */
[----:B-1----:R-:W-:-:S13]  /*0500*/  ISETP.NE.AND P0, PT, R2, RZ, PT ;  /* 0x000000ff0200720c */ /* 0x002fda0003f05270 */
[----:B------:R-:W-:Y:S05]  /*0510*/  @P0 BRA `(.L_x_9) ;  /* 0x0000000000b40947 */ /* 0x000fea0003800000 */
[----:B------:R-:W-:Y:S01]  /*0520*/  ELECT P0, URZ, PT ;  /* 0x0000000000ff782f */ /* 0x000fe20003800000 */
[----:B------:R-:W-:-:S12]  /*0530*/  BSSY.RECONVERGENT B0, `(.L_x_9) ;  /* 0x000002b000007945 */ /* 0x000fd80003800200 */
[----:B------:R-:W-:Y:S05]  /*0540*/  @!P0 BRA `(.L_x_10) ;  /* 0x0000000000a48947 */ /* 0x000fea0003800000 */
[----:B------:R-:W1:Y:S01]  /*0550*/  S2UR UR5, SR_CgaCtaId ;  /* 0x00000000000579c3 */ /* 0x000e620000008800 */
[----:B------:R-:W-:Y:S01]  /*0560*/  UMOV UR7, 0x400 ;  /* 0x0000040000077882 */ /* 0x000fe20000000000 */
[----:B------:R-:W-:Y:S02]  /*0570*/  UMOV UR4, 0x1 ;  /* 0x0000000100047882 */ /* 0x000fe40000000000 */
[----:B------:R-:W-:-:S04]  /*0580*/  UIADD3 UR10, UPT, UPT, -UR4, 0x100000, URZ ;  /* 0x00100000040a7890 */ /* 0x000fc8000fffe1ff */
[----:B------:R-:W-:Y:S02]  /*0590*/  USHF.L.U32 UR11, UR10, 0xb, URZ ;  /* 0x0000000b0a0b7899 */ /* 0x000fe400080006ff */
[----:B------:R-:W-:Y:S02]  /*05a0*/  USHF.L.U32 UR10, UR10, 0x1, URZ ;  /* 0x000000010a0a7899 */ /* 0x000fe400080006ff */
[----:B-1----:R-:W-:Y:S01]  /*05b0*/  ULEA UR5, UR5, UR7, 0x18 ;  /* 0x0000000705057291 */ /* 0x002fe2000f8ec0ff */
[----:B------:R-:W1:Y:S11]  /*05c0*/  FENCE.VIEW.ASYNC.S ;  /* 0x00000000000073c6 */ /* 0x000e760000000000 */
[----:B-1----:R1:W2:Y:S01]  /*05d0*/  SYNCS.EXCH.64 URZ, [UR5], UR10 ;  /* 0x0000000a05ff75b2 */ /* 0x0022a20008000100 */
[----:B------:R1:W3:Y:S01]  /*05e0*/  SYNCS.EXCH.64 URZ, [UR5+0x80], UR10 ;  /* 0x0000800a05ff75b2 */ /* 0x0002e20008000100 */
[----:B------:R1:W4:Y:S01]  /*05f0*/  SYNCS.EXCH.64 URZ, [UR5+0x8], UR10 ;  /* 0x0000080a05ff75b2 */ /* 0x0003220008000100 */
[----:B------:R1:W1:Y:S01]  /*0600*/  SYNCS.EXCH.64 URZ, [UR5+0x88], UR10 ;  /* 0x0000880a05ff75b2 */ /* 0x0002620008000100 */
        /* <DEDUP_REMOVED lines=28> */
[----:B--234-:R-:W-:Y:S01]  /*07d0*/  NOP ;  /* 0x0000000000007918 */ /* 0x01cfe20000000000 */
.L_x_10:
[----:B-1----:R-:W-:Y:S05]  /*07e0*/  BSYNC.RECONVERGENT B0 ;  /* 0x0000000000007941 */ /* 0x002fea0003800200 */
.L_x_9:
[----:B------:R-:W1:Y:S01]  /*07f0*/  SHFL.IDX PT, R2, R92, RZ, 0x1f ;  /* 0x00001fff5c027589 */ /* 0x000e6200000e0000 */
[----:B------:R-:W-:Y:S01]  /*0800*/  NOP ;  /* 0x0000000000007918 */ /* 0x000fe20000000000 */
[----:B-1----:R-:W-:-:S13]  /*0810*/  ISETP.NE.AND P0, PT, R2, 0x1, PT ;  /* 0x000000010200780c */ /* 0x002fda0003f05270 */
[----:B------:R-:W-:Y:S05]  /*0820*/  @P0 BRA `(.L_x_11) ;  /* 0x0000000000500947 */ /* 0x000fea0003800000 */
[----:B------:R-:W1:Y:S01]  /*0830*/  S2UR UR7, SR_CgaCtaId ;  /* 0x00000000000779c3 */ /* 0x000e620000008800 */
[----:B------:R-:W-:Y:S01]  /*0840*/  UMOV UR9, 0x400 ;  /* 0x0000040000097882 */ /* 0x000fe20000000000 */
[----:B------:R-:W-:Y:S01]  /*0850*/  UMOV UR5, 0x20 ;  /* 0x0000002000057882 */ /* 0x000fe20000000000 */
[----:B------:R-:W-:Y:S01]  /*0860*/  UMOV UR4, 0x80 ;  /* 0x0000008000047882 */ /* 0x000fe20000000000 */
[----:B------:R-:W-:-:S04]  /*0870*/  UIADD3 UR10, UPT, UPT, -UR5, 0x100000, URZ ;  /* 0x00100000050a7890 */ /* 0x000fc8000fffe1ff */
[----:B------:R-:W-:Y:S02]  /*0880*/  USHF.L.U32 UR11, UR10, 0xb, URZ ;  /* 0x0000000b0a0b7899 */ /* 0x000fe400080006ff */
[----:B------:R-:W-:Y:S02]  /*0890*/  USHF.L.U32 UR10, UR10, 0x1, URZ ;  /* 0x000000010a0a7899 */ /* 0x000fe400080006ff */
[----:B------:R-:W-:-:S04]  /*08a0*/  UIADD3 UR4, UPT, UPT, -UR4, 0x100000, URZ ;  /* 0x0010000004047890 */ /* 0x000fc8000fffe1ff */
[----:B------:R-:W-:Y:S02]  /*08b0*/  USHF.L.U32 UR5, UR4, 0xb, URZ ;  /* 0x0000000b04057899 */ /* 0x000fe400080006ff */
[----:B------:R-:W-:Y:S01]  /*08c0*/  USHF.L.U32 UR4, UR4, 0x1, URZ ;  /* 0x0000000104047899 */ /* 0x000fe200080006ff */
[----:B------:R-:W-:Y:S01]  /*08d0*/  ELECT P0, URZ, PT ;  /* 0x0000000000ff782f */ /* 0x000fe20003800000 */
[----:B-1----:R-:W-:Y:S01]  /*08e0*/  ULEA UR7, UR7, UR9, 0x18 ;  /* 0x0000000907077291 */ /* 0x002fe2000f8ec0ff */
[----:B------:R-:W1:Y:S11]  /*08f0*/  FENCE.VIEW.ASYNC.S ;  /* 0x00000000000073c6 */ /* 0x000e760000000000 */
[----:B-1----:R1:W2:Y:S01]  /*0900*/  SYNCS.EXCH.64 URZ, [UR7+0x100], UR10 ;  /* 0x0001000a07ff75b2 */ /* 0x0022a20008000100 */
[----:B------:R1:W3:Y:S01]  /*0910*/  SYNCS.EXCH.64 URZ, [UR7+0x118], UR4 ;  /* 0x0001180407ff75b2 */ /* 0x0002e20008000100 */
[----:B------:R1:W4:Y:S01]  /*0920*/  SYNCS.EXCH.64 URZ, [UR7+0x108], UR10 ;  /* 0x0001080a07ff75b2 */ /* 0x0003220008000100 */
[----:B------:R1:W1:Y:S01]  /*0930*/  SYNCS.EXCH.64 URZ, [UR7+0x120], UR4 ;  /* 0x0001200407ff75b2 */ /* 0x0002620008000100 */
[----:B------:R1:W1:Y:S01]  /*0940*/  SYNCS.EXCH.64 URZ, [UR7+0x110], UR10 ;  /* 0x0001100a07ff75b2 */ /* 0x0002620008000100 */
[----:B------:R1:W1:Y:S01]  /*0950*/  SYNCS.EXCH.64 URZ, [UR7+0x128], UR4 ;  /* 0x0001280407ff75b2 */ /* 0x0002620008000100 */
[----:B------:R-:W-:Y:S01]  /*0960*/  NOP ;  /* 0x0000000000007918 */ /* 0x000fe20000000000 */
.L_x_11:
[----:B------:R-:W2:Y:S01]  /*0970*/  SHFL.IDX PT, R2, R92, RZ, 0x1f ;  /* 0x00001fff5c027589 */ /* 0x000ea200000e0000 */
[----:B------:R-:W-:Y:S01]  /*0980*/  NOP ;  /* 0x0000000000007918 */ /* 0x000fe20000000000 */
[----:B--2---:R-:W-:-:S13]  /*0990*/  ISETP.NE.AND P0, PT, R2, 0x3, PT ;  /* 0x000000030200780c */ /* 0x004fda0003f05270 */
[----:B------:R-:W-:Y:S05]  /*09a0*/  @P0 BRA `(.L_x_12) ;  /* 0x0000000000300947 */ /* 0x000fea0003800000 */
[----:B-1----:R-:W1:Y:S01]  /*09b0*/  S2UR UR5, SR_CgaCtaId ;  /* 0x00000000000579c3 */ /* 0x002e620000008800 */
[----:B------:R-:W-:Y:S01]  /*09c0*/  UMOV UR7, 0x400 ;  /* 0x0000040000077882 */ /* 0x000fe20000000000 */
[----:B------:R-:W-:Y:S01]  /*09d0*/  UMOV UR4, 0x20 ;  /* 0x0000002000047882 */ /* 0x000fe20000000000 */
[----:B------:R-:W-:Y:S01]  /*09e0*/  ELECT P0, URZ, PT ;  /* 0x0000000000ff782f */ /* 0x000fe20003800000 */
[----:B------:R-:W-:-:S04]  /*09f0*/  UIADD3 UR10, UPT, UPT, -UR4, 0x100000, URZ ;  /* 0x00100000040a7890 */ /* 0x000fc8000fffe1ff */
[----:B------:R-:W-:Y:S02]  /*0a00*/  USHF.L.U32 UR11, UR10, 0xb, URZ ;  /* 0x0000000b0a0b7899 */ /* 0x000fe400080006ff */
[----:B------:R-:W-:Y:S02]  /*0a10*/  USHF.L.U32 UR10, UR10, 0x1, URZ ;  /* 0x000000010a0a7899 */ /* 0x000fe400080006ff */
[----:B-1----:R-:W-:Y:S01]  /*0a20*/  ULEA UR5, UR5, UR7, 0x18 ;  /* 0x0000000705057291 */ /* 0x002fe2000f8ec0ff */
[----:B------:R-:W1:Y:S11]  /*0a30*/  FENCE.VIEW.ASYNC.S ;  /* 0x00000000000073c6 */ /* 0x000e760000000000 */
[----:B-1----:R2:W1:Y:S01]  /*0a40*/  SYNCS.EXCH.64 URZ, [UR5+0x130], UR10 ;  /* 0x0001300a05ff75b2 */ /* 0x0024620008000100 */
[----:B------:R2:W1:Y:S02]  /*0a50*/  SYNCS.EXCH.64 URZ, [UR5+0x138], UR10 ;  /* 0x0001380a05ff75b2 */ /* 0x0004640008000100 */
[----:B--2---:R-:W-:Y:S01]  /*0a60*/  NOP ;  /* 0x0000000000007918 */ /* 0x004fe20000000000 */
.L_x_12:
[----:B------:R-:W2:Y:S01]  /*0a70*/  SHFL.IDX PT, R2, R92, RZ, 0x1f ;  /* 0x00001fff5c027589 */ /* 0x000ea200000e0000 */
[----:B------:R-:W-:Y:S01]  /*0a80*/  NOP ;  /* 0x0000000000007918 */ /* 0x000fe20000000000 */
[----:B--2---:R-:W-:-:S13]  /*0a90*/  ISETP.NE.AND P0, PT, R2, 0x4, PT ;  /* 0x000000040200780c */ /* 0x004fda0003f05270 */
[----:B------:R-:W-:Y:S05]  /*0aa0*/  @P0 BRA `(.L_x_13) ;  /* 0x00000000004c0947 */ /* 0x000fea0003800000 */
[----:B-1----:R-:W1:Y:S01]  /*0ab0*/  S2UR UR5, SR_CgaCtaId ;  /* 0x00000000000579c3 */ /* 0x002e620000008800 */
[----:B------:R-:W-:Y:S01]  /*0ac0*/  UMOV UR9, 0x100 ;  /* 0x0000010000097882 */ /* 0x000fe20000000000 */
[----:B------:R-:W-:Y:S01]  /*0ad0*/  UMOV UR7, 0x400 ;  /* 0x0000040000077882 */ /* 0x000fe20000000000 */
[----:B------:R-:W-:Y:S01]  /*0ae0*/  USEL UR9, UR9, 0xe0, UP2 ;  /* 0x000000e009097887 */ /* 0x000fe20009000000 */
[----:B------:R-:W-:Y:S01]  /*0af0*/  UMOV UR4, 0x1 ;  /* 0x0000000100047882 */ /* 0x000fe20000000000 */
[----:B------:R-:W-:Y:S01]  /*0b00*/  ELECT P0, URZ, PT ;  /* 0x0000000000ff782f */ /* 0x000fe20003800000 */
[----:B------:R-:W-:-:S04]  /*0b10*/  UIADD3 UR10, UPT, UPT, -UR4, 0x100000, URZ ;  /* 0x00100000040a7890 */ /* 0x000fc8000fffe1ff */
[----:B------:R-:W-:Y:S02]  /*0b20*/  USHF.L.U32 UR11, UR10, 0xb, URZ ;  /* 0x0000000b0a0b7899 */ /* 0x000fe400080006ff */
[----:B------:R-:W-:Y:S02]  /*0b30*/  USHF.L.U32 UR10, UR10, 0x1, URZ ;  /* 0x000000010a0a7899 */ /* 0x000fe400080006ff */
[----:B------:R-:W-:-:S04]  /*0b40*/  UIADD3 UR12, UPT, UPT, -UR9, 0x100000, URZ ;  /* 0x00100000090c7890 */ /* 0x000fc8000fffe1ff */
[----:B------:R-:W-:Y:S02]  /*0b50*/  USHF.L.U32 UR13, UR12, 0xb, URZ ;  /* 0x0000000b0c0d7899 */ /* 0x000fe400080006ff */
[----:B------:R-:W-:Y:S02]  /*0b60*/  USHF.L.U32 UR12, UR12, 0x1, URZ ;  /* 0x000000010c0c7899 */ /* 0x000fe400080006ff */
[----:B-1----:R-:W-:Y:S01]  /*0b70*/  ULEA UR5, UR5, UR7, 0x18 ;  /* 0x0000000705057291 */ /* 0x002fe2000f8ec0ff */
[----:B------:R-:W1:Y:S11]  /*0b80*/  FENCE.VIEW.ASYNC.S ;  /* 0x00000000000073c6 */ /* 0x000e760000000000 */
[----:B-1----:R2:W1:Y:S01]  /*0b90*/  SYNCS.EXCH.64 URZ, [UR5+0x140], UR10 ;  /* 0x0001400a05ff75b2 */ /* 0x0024620008000100 */
[----:B------:R2:W1:Y:S01]  /*0ba0*/  SYNCS.EXCH.64 URZ, [UR5+0x150], UR12 ;  /* 0x0001500c05ff75b2 */ /* 0x0004620008000100 */
[----:B------:R2:W1:Y:S01]  /*0bb0*/  SYNCS.EXCH.64 URZ, [UR5+0x148], UR10 ;  /* 0x0001480a05ff75b2 */ /* 0x0004620008000100 */
[----:B------:R2:W1:Y:S02]  /*0bc0*/  SYNCS.EXCH.64 URZ, [UR5+0x158], UR12 ;  /* 0x0001580c05ff75b2 */ /* 0x0004640008000100 */
[----:B--2---:R-:W-:Y:S01]  /*0bd0*/  NOP ;  /* 0x0000000000007918 */ /* 0x004fe20000000000 */
.L_x_13:
[----:B------:R-:W2:Y:S01]  /*0be0*/  SHFL.IDX PT, R2, R92, RZ, 0x1f ;  /* 0x00001fff5c027589 */ /* 0x000ea200000e0000 */
[----:B------:R-:W-:Y:S01]  /*0bf0*/  NOP ;  /* 0x0000000000007918 */ /* 0x000fe20000000000 */
[----:B--2---:R-:W-:-:S13]  /*0c00*/  ISETP.NE.AND P0, PT, R2, 0x5, PT ;  /* 0x000000050200780c */ /* 0x004fda0003f05270 */
[----:B------:R-:W-:Y:S05]  /*0c10*/  @P0 BRA `(.L_x_14) ;  /* 0x0000000000580947 */ /* 0x000fea0003800000 */
[----:B-1----:R-:W1:Y:S01]  /*0c20*/  S2UR UR7, SR_CgaCtaId ;  /* 0x00000000000779c3 */ /* 0x002e620000008800 */
        /* <DEDUP_REMOVED lines=12> */
[----:B-1----:R2:W1:Y:S01]  /*0cf0*/  SYNCS.EXCH.64 URZ, [UR7+0x160], UR10 ;  /* 0x0001600a07ff75b2 */ /* 0x0024620008000100 */
[----:B------:R2:W1:Y:S01]  /*0d00*/  SYNCS.EXCH.64 URZ, [UR7+0x180], UR4 ;  /* 0x0001800407ff75b2 */ /* 0x0004620008000100 */
[----:B------:R2:W1:Y:S01]  /*0d10*/  SYNCS.EXCH.64 URZ, [UR7+0x168], UR10 ;  /* 0x0001680a07ff75b2 */ /* 0x0004620008000100 */
[----:B------:R2:W1:Y:S01]  /*0d20*/  SYNCS.EXCH.64 URZ, [UR7+0x188], UR4 ;  /* 0x0001880407ff75b2 */ /* 0x0004620008000100 */
[----:B------:R2:W1:Y:S01]  /*0d30*/  SYNCS.EXCH.64 URZ, [UR7+0x170], UR10 ;  /* 0x0001700a07ff75b2 */ /* 0x0004620008000100 */
[----:B------:R2:W1:Y:S01]  /*0d40*/  SYNCS.EXCH.64 URZ, [UR7+0x190], UR4 ;  /* 0x0001900407ff75b2 */ /* 0x0004620008000100 */
[----:B------:R2:W1:Y:S01]  /*0d50*/  SYNCS.EXCH.64 URZ, [UR7+0x178], UR10 ;  /* 0x0001780a07ff75b2 */ /* 0x0004620008000100 */
[----:B------:R2:W1:Y:S02]  /*0d60*/  SYNCS.EXCH.64 URZ, [UR7+0x198], UR4 ;  /* 0x0001980407ff75b2 */ /* 0x0004640008000100 */
[----:B--2---:R-:W-:Y:S01]  /*0d70*/  NOP ;  /* 0x0000000000007918 */ /* 0x004fe20000000000 */
.L_x_14:
        /* <DEDUP_REMOVED lines=18> */
.L_x_15:
[----:B-1----:R-:W1:Y:S01]  /*0ea0*/  S2UR UR5, SR_CTAID.X ;  /* 0x00000000000579c3 */ /* 0x002e620000002500 */
[----:B------:R-:W-:-:S05]  /*0eb0*/  CS2R.32 R87, SR_CgaSize ;  /* 0x0000000000577805 */ /* 0x000fca0000008a00 */
[----:B------:R-:W-:-:S05]  /*0ec0*/  IMAD R87, R87, -0xa0, RZ ;  /* 0xffffff6057577824 */ /* 0x000fca00078e02ff */
[----:B------:R-:W-:-:S14]  /*0ed0*/  R2UR UR9, R87 ;  /* 0x00000000570972ca */ /* 0x000fdc00000e0000 */
[----:B------:R-:W2:Y:S01]  /*0ee0*/  LDCU UR9, c[0x0][UR9+0x2b0] ;  /* 0x00005600090977ac */ /* 0x000ea20008000800 */
[----:B------:R-:W-:Y:S01]  /*0ef0*/  NOP ;  /* 0x0000000000007918 */ /* 0x000fe20000000000 */
[----:B------:R-:W-:-:S05]  /*0f00*/  CS2R.32 R87, SR_CgaSize ;  /* 0x0000000000577805 */ /* 0x000fca0000008a00 */
[----:B------:R-:W-:-:S05]  /*0f10*/  IMAD R87, R87, -0xa0, RZ ;  /* 0xffffff6057577824 */ /* 0x000fca00078e02ff */
[----:B------:R-:W-:-:S14]  /*0f20*/  R2UR UR7, R87 ;  /* 0x00000000570772ca */ /* 0x000fdc00000e0000 */
[----:B------:R-:W3:Y:S01]  /*0f30*/  LDCU UR7, c[0x0][UR7+0x2b4] ;  /* 0x00005680070777ac */ /* 0x000ee20008000800 */
[----:B------:R-:W4:Y:S08]  /*0f40*/  S2UR UR4, SR_CTAID.Y ;  /* 0x00000000000479c3 */ /* 0x000f300000002600 */
[----:B------:R-:W3:Y:S01]  /*0f50*/  LDC R10, c[0x0][0xb24] ;  /* 0x0002c900ff0a7b82 */ /* 0x000ee20000000800 */
[----:B-1----:R-:W-:-:S02]  /*0f60*/  I2FP.F32.U32 R87, UR5 ;  /* 0x0000000500577c45 */ /* 0x002fc40008201000 */
[----:B------:R-:W-:-:S05]  /*0f70*/  CS2R.32 R3, SR_CgaSize ;  /* 0x0000000000037805 */ /* 0x000fca0000008a00 */
[----:B------:R-:W-:-:S06]  /*0f80*/  IMAD R3, R3, -0xa0, RZ ;  /* 0xffffff6003037824 */ /* 0x000fcc00078e02ff */
[----:B------:R-:W1:Y:S01]  /*0f90*/  LDC R3, c[0x0][R3+0x2a0] ;  /* 0x0000a80003037b82 */ /* 0x000e620000000800 */
[----:B------:R-:W-:Y:S01]  /*0fa0*/  MOV R15, UR5 ;  /* 0x00000005000f7c02 */ /* 0x000fe20008000f00 */
[----:B--2---:R-:W-:Y:S01]  /*0fb0*/  FMUL R87, R87, UR9 ;  /* 0x0000000957577c20 */ /* 0x004fe20008400000 */
[----:B----4-:R-:W-:Y:S02]  /*0fc0*/  I2FP.F32.U32 R86, UR4 ;  /* 0x0000000400567c45 */ /* 0x010fe40008201000 */
[----:B------:R-:W-:-:S05]  /*0fd0*/  CS2R.32 R2, SR_CgaSize ;  /* 0x0000000000027805 */ /* 0x000fca0000008a00 */
[----:B------:R-:W-:-:S06]  /*0fe0*/  IMAD R2, R2, -0xa0, RZ ;  /* 0xffffff6002027824 */ /* 0x000fcc00078e02ff */
[----:B------:R-:W2:Y:S01]  /*0ff0*/  LDC R2, c[0x0][R2+0x2a4] ;  /* 0x0000a90002027b82 */ /* 0x000ea20000000800 */
[----:B------:R-:W-:Y:S01]  /*1000*/  MOV R14, UR4 ;  /* 0x00000004000e7c02 */ /* 0x000fe20008000f00 */
[----:B------:R-:W4:Y:S01]  /*1010*/  F2I.U32.TRUNC.NTZ R87, R87 ;  /* 0x0000005700577305 */ /* 0x000f22000020f000 */
[----:B---3--:R-:W-:-:S05]  /*1020*/  FMUL R86, R86, UR7 ;  /* 0x0000000756567c20 */ /* 0x008fca0008400000 */
[----:B------:R-:W-:Y:S01]  /*1030*/  BAR.SYNC.DEFER_BLOCKING 0x0 ;  /* 0x0000000000007b1d */ /* 0x000fe20000010000 */
[----:B------:R-:W-:-:S05]  /*1040*/  ISETP.GE.AND P0, PT, R10, 0x1, PT ;  /* 0x000000010a00780c */ /* 0x000fca0003f06270 */
[----:B------:R-:W3:Y:S02]  /*1050*/  F2I.U32.TRUNC.NTZ R86, R86 ;  /* 0x0000005600567305 */ /* 0x000ee4000020f000 */
[----:B------:R-:W2:Y:S01]  /*1060*/  S2UR UR36, SR_CTAID.Z ;  /* 0x00000000002479c3 */ /* 0x000ea20000002700 */
[----:B----4-:R-:W-:-:S05]  /*1070*/  IADD3 R87, PT, PT, -R87, RZ, RZ ;  /* 0x000000ff57577210 */ /* 0x010fca0007ffe1ff */
[----:B-1----:R-:W-:Y:S01]  /*1080*/  IMAD R87, R3, R87, UR5 ;  /* 0x0000000503577e24 */ /* 0x002fe2000f8e0257 */
[----:B---3--:R-:W-:-:S05]  /*1090*/  IADD3 R86, PT, PT, -R86, RZ, RZ ;  /* 0x000000ff56567210 */ /* 0x008fca0007ffe1ff */
[----:B--2---:R-:W-:Y:S01]  /*10a0*/  IMAD R86, R2, R86, UR4 ;  /* 0x0000000402567e24 */ /* 0x004fe2000f8e0256 */
[----:B------:R-:W-:Y:S06]  /*10b0*/  @!P0 BRA `(.L_x_16) ;  /* 0x0000000000b88947 */ /* 0x000fec0003800000 */
[----:B------:R-:W1:Y:S01]  /*10c0*/  LDC.64 R4, c[0x0][0xb18] ;  /* 0x0002c600ff047b82 */ /* 0x000e620000000a00 */
[----:B------:R-:W-:-:S07]  /*10d0*/  ISETP.NE.AND P0, PT, R10, 0x1, PT ;  /* 0x000000010a00780c */ /* 0x000fce0003f05270 */
[----:B------:R-:W2:Y:S08]  /*10e0*/  LDC R9, c[0x0][0xb0c] ;  /* 0x0002c300ff097b82 */ /* 0x000eb00000000800 */
[----:B------:R-:W3:Y:S08]  /*10f0*/  LDC R12, c[0x0][0x370] ;  /* 0x0000dc00ff0c7b82 */ /* 0x000ef00000000800 */
[----:B------:R-:W4:Y:S01]  /*1100*/  LDC R11, c[0x0][0x374] ;  /* 0x0000dd00ff0b7b82 */ /* 0x000f220000000800 */
[----:B-1----:R-:W-:-:S07]  /*1110*/  ISETP.NE.AND P1, PT, R4, 0x1, PT ;  /* 0x000000010400780c */ /* 0x002fce0003f25270 */
[----:B------:R-:W3:Y:S01]  /*1120*/  LDC.64 R6, c[0x0][0xb10] ;  /* 0x0002c400ff067b82 */ /* 0x000ee20000000a00 */
[----:B--2---:R-:W-:-:S07]  /*1130*/  ISETP.NE.AND P2, PT, R9, 0x1, PT ;  /* 0x000000010900780c */ /* 0x004fce0003f45270 */
[----:B------:R-:W1:Y:S08]  /*1140*/  LDC R8, c[0x0][0xb20] ;  /* 0x0002c800ff087b82 */ /* 0x000e700000000800 */
[----:B------:R-:W2:Y:S01]  /*1150*/  LDC.64 R2, c[0x0][0xb28] ;  /* 0x0002ca00ff027b82 */ /* 0x000ea20000000a00 */
[----:B----4-:R-:W-:-:S04]  /*1160*/  IMAD.HI.U32 R13, R11, R5, RZ ;  /* 0x000000050b0d7227 */ /* 0x010fc800078e00ff */
[----:B------:R-:W-:-:S04]  /*1170*/  IMAD.HI.U32 R5, R14, R5, RZ ;  /* 0x000000050e057227 */ /* 0x000fc800078e00ff */
[----:B---3--:R-:W-:-:S05]  /*1180*/  IMAD.HI.U32 R16, R12, R6, RZ ;  /* 0x000000060c107227 */ /* 0x008fca00078e00ff */
[-C--:B------:R-:W-:Y:S01]  /*1190*/  @P2 SHF.R.U32.HI R12, RZ, R7.reuse, R16 ;  /* 0x00000007ff0c2219 */ /* 0x080fe20000011610 */
[----:B------:R-:W-:Y:S01]  /*11a0*/  IMAD.HI.U32 R16, R15, R6, RZ ;  /* 0x000000060f107227 */ /* 0x000fe200078e00ff */
[-C--:B-1----:R-:W-:Y:S02]  /*11b0*/  @P1 SHF.R.U32.HI R11, RZ, R8.reuse, R13 ;  /* 0x00000008ff0b1219 */ /* 0x082fe4000001160d */
[----:B------:R-:W-:Y:S02]  /*11c0*/  SHF.R.U32.HI R5, RZ, R8, R5 ;  /* 0x00000008ff057219 */ /* 0x000fe40000011605 */
[----:B------:R-:W-:Y:S02]  /*11d0*/  SHF.R.U32.HI R16, RZ, R7, R16 ;  /* 0x00000007ff107219 */ /* 0x000fe40000011610 */
[----:B------:R-:W-:Y:S01]  /*11e0*/  SEL R5, R14, R5, !P1 ;  /* 0x000000050e057207 */ /* 0x000fe20004800000 */
[----:B--2---:R-:W-:Y:S01]  /*11f0*/  IMAD.HI.U32 R13, R11, R2, RZ ;  /* 0x000000020b0d7227 */ /* 0x004fe200078e00ff */
[----:B------:R-:W-:-:S03]  /*1200*/  SEL R16, R15, R16, !P2 ;  /* 0x000000100f107207 */ /* 0x000fc60005000000 */
[----:B------:R-:W-:Y:S01]  /*1210*/  IMAD.HI.U32 R6, R12, R2, RZ ;  /* 0x000000020c067227 */ /* 0x000fe200078e00ff */
[----:B------:R-:W-:-:S04]  /*1220*/  @P0 SHF.R.U32.HI R11, RZ, R3, R13 ;  /* 0x00000003ff0b0219 */ /* 0x000fc8000001160d */
[----:B------:R-:W-:Y:S01]  /*1230*/  @P0 SHF.R.U32.HI R12, RZ, R3, R6 ;  /* 0x00000003ff0c0219 */ /* 0x000fe20000011606 */
[----:B------:R-:W-:-:S04]  /*1240*/  IMAD R11, R11, R10, RZ ;  /* 0x0000000a0b0b7224 */ /* 0x000fc800078e02ff */
[----:B------:R-:W-:Y:S01]  /*1250*/  IMAD R6, R12, R10, RZ ;  /* 0x0000000a0c067224 */ /* 0x000fe200078e02ff */
[----:B------:R-:W-:-:S04]  /*1260*/  ISETP.GE.AND P1, PT, R5, R11, PT ;  /* 0x0000000b0500720c */ /* 0x000fc80003f26270 */
[----:B------:R-:W-:Y:S01]  /*1270*/  ISETP.GE.OR P1, PT, R16, R6, P1 ;  /* 0x000000061000720c */ /* 0x000fe20000f26670 */
[----:B------:R-:W-:-:S05]  /*1280*/  IMAD.HI.U32 R6, R5, R2, RZ ;  /* 0x0000000205067227 */ /* 0x000fca00078e00ff */
[----:B------:R-:W-:-:S04]  /*1290*/  SHF.R.U32.HI R6, RZ, R3, R6 ;  /* 0x00000003ff067219 */ /* 0x000fc80000011606 */
[----:B------:R-:W-:-:S03]  /*12a0*/  SEL R6, R5, R6, !P0 ;  /* 0x0000000605067207 */ /* 0x000fc60004000000 */
[----:B------:R-:W-:Y:S01]  /*12b0*/  @!P1 IMAD.HI.U32 R7, R16, R2, RZ ;  /* 0x0000000210079227 */ /* 0x000fe200078e00ff */
[----:B------:R-:W-:-:S04]  /*12c0*/  IADD3 R2, PT, PT, -R6, RZ, RZ ;  /* 0x000000ff06027210 */ /* 0x000fc80007ffe1ff */
[----:B------:R-:W-:Y:S01]  /*12d0*/  @!P1 SHF.R.U32.HI R3, RZ, R3, R7 ;  /* 0x00000003ff039219 */ /* 0x000fe20000011607 */
[----:B------:R-:W-:Y:S01]  /*12e0*/  IMAD R2, R10, R2, R5 ;  /* 0x000000020a027224 */ /* 0x000fe200078e0205 */
[----:B------:R-:W-:Y:S02]  /*12f0*/  IADD3 R7, PT, PT, -R5, RZ, RZ ;  /* 0x000000ff05077210 */ /* 0x000fe40007ffe1ff */
[----:B------:R-:W-:-:S03]  /*1300*/  @!P1 SEL R3, R16, R3, !P0 ;  /* 0x0000000310039207 */ /* 0x000fc60004000000 */
[----:B------:R-:W-:Y:S02]  /*1310*/  IMAD R7, R4, R7, R14 ;  /* 0x0000000704077224 */ /* 0x000fe400078e020e */
[--C-:B------:R-:W-:Y:S02]  /*1320*/  @!P1 IMAD.IADD R6, R6, 0x1, -R3.reuse ;  /* 0x0000000106069824 */ /* 0x100fe400078e0a03 */
[----:B------:R-:W-:Y:S01]  /*1330*/  @!P1 IMAD R3, R2, R12, R3 ;  /* 0x0000000c02039224 */ /* 0x000fe200078e0203 */
[----:B------:R-:W-:Y:S01]  /*1340*/  IADD3 R2, PT, PT, -R16, RZ, RZ ;  /* 0x000000ff10027210 */ /* 0x000fe20007ffe1ff */
[----:B------:R-:W-:Y:S02]  /*1350*/  @!P1 IMAD R5, R6, R10, R16 ;  /* 0x0000000a06059224 */ /* 0x000fe400078e0210 */
[----:B------:R-:W-:Y:S02]  /*1360*/  @!P1 IMAD.MOV.U32 R16, RZ, RZ, R3 ;  /* 0x000000ffff109224 */ /* 0x000fe400078e0003 */
[----:B------:R-:W-:-:S02]  /*1370*/  IMAD R2, R9, R2, R15 ;  /* 0x0000000209027224 */ /* 0x000fc400078e020f */
[----:B------:R-:W-:Y:S02]  /*1380*/  IMAD R14, R5, R4, R7 ;  /* 0x00000004050e7224 */ /* 0x000fe400078e0207 */
[----:B------:R-:W-:Y:S02]  /*1390*/  IMAD R15, R16, R9, R2 ;  /* 0x00000009100f7224 */ /* 0x000fe400078e0202 */
.L_x_16:
[----:B------:R-:W1:Y:S01]  /*13a0*/  LDCU UR4, c[0x0][0xb30] ;  /* 0x00016600ff0477ac */ /* 0x000e620008000800 */
[----:B------:R-:W2:Y:S08]  /*13b0*/  S2UR UR37, SR_CgaCtaId ;  /* 0x00000000002579c3 */ /* 0x000eb00000008800 */
[----:B------:R-:W3:Y:S01]  /*13c0*/  LDC R40, c[0x0][0xb24] ;  /* 0x0002c900ff287b82 */ /* 0x000ee20000000800 */
[----:B-1----:R-:W-:-:S09]  /*13d0*/  UISETP.NE.AND UP1, UPT, UR4, 0x1, UPT ;  /* 0x000000010400788c */ /* 0x002fd2000bf25270 */
[----:B--2---:R-:W-:Y:S05]  /*13e0*/  BRA.U UP1, `(.L_x_17) ;  /* 0x0000000101407547 */ /* 0x004fea000b800000 */
[----:B------:R-:W1:Y:S08]  /*13f0*/  LDC.64 R4, c[0x0][0xb10] ;  /* 0x0002c400ff047b82 */ /* 0x000e700000000a00 */
[----:B------:R-:W2:Y:S08]  /*1400*/  LDC.64 R2, c[0x0][0xb18] ;  /* 0x0002c600ff027b82 */ /* 0x000eb00000000a00 */
[----:B------:R-:W4:Y:S08]  /*1410*/  LDC R6, c[0x0][0xb20] ;  /* 0x0002c800ff067b82 */ /* 0x000f300000000800 */
[----:B------:R-:W3:Y:S01]  /*1420*/  LDC R7, c[0x0][0xb0c] ;  /* 0x0002c300ff077b82 */ /* 0x000ee20000000800 */
[----:B-1----:R-:W-:-:S05]  /*1430*/  IMAD.HI.U32 R4, R15, R4, RZ ;  /* 0x000000040f047227 */ /* 0x002fca00078e00ff */
[----:B------:R-:W-:Y:S01]  /*1440*/  SHF.R.U32.HI R4, RZ, R5, R4 ;  /* 0x00000005ff047219 */ /* 0x000fe20000011604 */
[----:B--2---:R-:W-:Y:S01]  /*1450*/  IMAD.HI.U32 R3, R14, R3, RZ ;  /* 0x000000030e037227 */ /* 0x004fe200078e00ff */
[----:B------:R-:W-:-:S04]  /*1460*/  ISETP.NE.AND P0, PT, R2, 0x1, PT ;  /* 0x000000010200780c */ /* 0x000fc80003f05270 */
[----:B----4-:R-:W-:-:S04]  /*1470*/  SHF.R.U32.HI R3, RZ, R6, R3 ;  /* 0x00000006ff037219 */ /* 0x010fc80000011603 */
[----:B------:R-:W-:Y:S02]  /*1480*/  SEL R3, R14, R3, !P0 ;  /* 0x000000030e037207 */ /* 0x000fe40004000000 */
[----:B---3--:R-:W-:-:S04]  /*1490*/  ISETP.NE.AND P1, PT, R7, 0x1, PT ;  /* 0x000000010700780c */ /* 0x008fc80003f25270 */
[----:B------:R-:W-:-:S05]  /*14a0*/  SEL R4, R15, R4, !P1 ;  /* 0x000000040f047207 */ /* 0x000fca0004800000 */
[----:B------:R-:W-:Y:S02]  /*14b0*/  IMAD.IADD R5, R3, 0x1, -R4 ;  /* 0x0000000103057824 */ /* 0x000fe400078e0a04 */
[----:B------:R-:W-:Y:S02]  /*14c0*/  IMAD.IADD R3, R4, 0x1, -R3 ;  /* 0x0000000104037824 */ /* 0x000fe400078e0a03 */
[----:B------:R-:W-:Y:S02]  /*14d0*/  IMAD R15, R5, R7, R15 ;  /* 0x00000007050f7224 */ /* 0x000fe400078e020f */
[----:B------:R-:W-:-:S07]  /*14e0*/  IMAD R14, R3, R2, R14 ;  /* 0x00000002030e7224 */ /* 0x000fce00078e020e */
.L_x_17:
[----:B------:R-:W-:Y:S01]  /*14f0*/  BAR.SYNC.DEFER_BLOCKING 0x0 ;  /* 0x0000000000007b1d */ /* 0x000fe20000010000 */
[----:B------:R-:W-:Y:S01]  /*1500*/  UISETP.NE.AND UP1, UPT, UR8, 0x2, UPT ;  /* 0x000000020800788c */ /* 0x000fe2000bf25270 */
[----:B------:R-:W-:Y:S02]  /*1510*/  ISETP.NE.OR P5, PT, R0, 0x2, !P5 ;  /* 0x000000020000780c */ /* 0x000fe40006fa5670 */
[----:B------:R-:W-:-:S06]  /*1520*/  LOP3.LUT R2, R93, 0x1f, RZ, 0xc0, !PT ;  /* 0x0000001f5d027812 */ /* 0x000fcc00078ec0ff */
[----:B------:R-:W-:Y:S05]  /*1530*/  BRA.U UP1, `(.L_x_18) ;  /* 0x00000019010c7547 */ /* 0x000fea000b800000 */
[----:B------:R-:W1:Y:S01]  /*1540*/  LDCU UR13, c[0x0][0x38c] ;  /* 0x00007180ff0d77ac */ /* 0x000e620008000800 */
[----:B------:R-:W2:Y:S01]  /*1550*/  LDC R8, c[0x0][0x370] ;  /* 0x0000dc00ff087b82 */ /* 0x000ea20000000800 */
[----:B------:R-:W-:Y:S01]  /*1560*/  PLOP3.LUT P1, PT, PT, PT, UP2, 0x80, 0x8 ;  /* 0x000000000008781c */ /* 0x000fe20003f2f028 */
[----:B------:R-:W-:Y:S01]  /*1570*/  IMAD.MOV.U32 R17, RZ, RZ, 0x1 ;  /* 0x00000001ff117424 */ /* 0x000fe200078e00ff */
[----:B------:R-:W-:Y:S01]  /*1580*/  ISETP.EQ.OR P4, PT, R2, RZ, P5 ;  /* 0x000000ff0200720c */ /* 0x000fe20002f82670 */
[----:B------:R-:W-:Y:S01]  /*1590*/  IMAD.MOV.U32 R16, RZ, RZ, RZ ;  /* 0x000000ffff107224 */ /* 0x000fe200078e00ff */
[----:B------:R-:W-:Y:S02]  /*15a0*/  PLOP3.LUT P1, PT, P1, PT, PT, 0x8, 0x80 ;  /* 0x000000000080781c */ /* 0x000fe40000f2e170 */
[----:B------:R-:W-:Y:S01]  /*15b0*/  CS2R R12, SRZ ;  /* 0x00000000000c7805 */ /* 0x000fe2000001ff00 */
[----:B------:R-:W-:Y:S01]  /*15c0*/  IMAD.MOV.U32 R11, RZ, RZ, 0x1 ;  /* 0x00000001ff0b7424 */ /* 0x000fe200078e00ff */
[----:B------:R-:W4:Y:S01]  /*15d0*/  LDC R0, c[0x0][0x374] ;  /* 0x0000dd00ff007b82 */ /* 0x000f220000000800 */
[----:B------:R-:W2:Y:S01]  /*15e0*/  LDCU.64 UR22, c[0x0][0x348] ;  /* 0x00006900ff1677ac */ /* 0x000ea20008000a00 */
[----:B------:R-:W-:Y:S01]  /*15f0*/  UMOV UR6, URZ ;  /* 0x000000ff00067c82 */ /* 0x000fe20008000000 */
[----:B-1----:R-:W-:-:S04]  /*1600*/  UIADD3 UR5, UPT, UPT, UR13, 0x1f, URZ ;  /* 0x0000001f0d057890 */ /* 0x002fc8000fffe0ff */
[----:B------:R-:W-:-:S04]  /*1610*/  USHF.R.S32.HI UR4, URZ, 0x1f, UR5 ;  /* 0x0000001fff047899 */ /* 0x000fc80008011405 */
[----:B------:R-:W-:-:S04]  /*1620*/  ULEA.HI UR4, UR4, UR5, URZ, 0x5 ;  /* 0x0000000504047291 */ /* 0x000fc8000f8f28ff */
[----:B------:R-:W-:Y:S02]  /*1630*/  USHF.R.S32.HI UR15, URZ, 0x5, UR4 ;  /* 0x00000005ff0f7899 */ /* 0x000fe40008011404 */
[----:B------:R-:W-:Y:S02]  /*1640*/  UIADD3 UR4, UPT, UPT, UR13, -0x1, URZ ;  /* 0xffffffff0d047890 */ /* 0x000fe4000fffe0ff */
[----:B------:R-:W-:Y:S02]  /*1650*/  UISETP.LT.U32.AND UP0, UPT, UR15, 0x10, UPT ;  /* 0x000000100f00788c */ /* 0x000fe4000bf01070 */
[----:B------:R-:W-:Y:S02]  /*1660*/  UISETP.GE.U32.AND UP1, UPT, UR4, -0x3f, UPT ;  /* 0xffffffc10400788c */ /* 0x000fe4000bf26070 */
[----:B------:R-:W-:Y:S02]  /*1670*/  USEL UR14, UR15, 0x10, UP0 ;  /* 0x000000100f0e7887 */ /* 0x000fe40008000000 */
[----:B------:R-:W-:-:S02]  /*1680*/  UIADD3 UR13, UPT, UPT, UR13, 0x3e, URZ ;  /* 0x0000003e0d0d7890 */ /* 0x000fc4000fffe0ff */
[----:B------:R-:W-:Y:S02]  /*1690*/  UIADD3 UR5, UPT, UPT, UR14, -0x1, URZ ;  /* 0xffffffff0e057890 */ /* 0x000fe4000fffe0ff */
[----:B------:R-:W-:-:S03]  /*16a0*/  UIADD3 UR7, UPT, UPT, UR15, -UR14, URZ ;  /* 0x8000000e0f077290 */ /* 0x000fc6000fffe0ff */
[----:B------:R-:W-:-:S04]  /*16b0*/  @UP1 UIADD3 UR5, UPT, UPT, UR14, URZ, URZ ;  /* 0x000000ff0e051290 */ /* 0x000fc8000fffe0ff */
[----:B--2---:R-:W-:-:S12]  /*16c0*/  UIADD3 UR5, UPT, UPT, UR5, 0x1, URZ ;  /* 0x0000000105057890 */ /* 0x004fd8000fffe0ff */
.L_x_36:
[----:B------:R-:W-:Y:S01]  /*16d0*/  UISETP.NE.AND UP0, UPT, UR37, URZ, UPT ;  /* 0x000000ff2500728c */ /* 0x000fe2000bf05270 */
[----:B------:R-:W1:Y:S08]  /*16e0*/  S2UR UR37, SR_CgaCtaId ;  /* 0x00000000002579c3 */ /* 0x000e700000008800 */
[----:B------:R-:W-:Y:S05]  /*16f0*/  BRA.U UP0, `(.L_x_19) ;  /* 0x0000000100347547 */ /* 0x000fea000b800000 */
[----:B------:R-:W2:Y:S01]  /*1700*/  S2R R2, SR_CgaCtaId ;  /* 0x0000000000027919 */ /* 0x000ea20000008800 */
[----:B------:R-:W-:-:S04]  /*1710*/  MOV R3, 0x400 ;  /* 0x0000040000037802 */ /* 0x000fc80000000f00 */
[----:B--2---:R-:W-:Y:S02]  /*1720*/  LEA R2, R2, R3, 0x18 ;  /* 0x0000000302027211 */ /* 0x004fe400078ec0ff */
[----:B------:R-:W-:-:S03]  /*1730*/  SHF.L.U32 R3, R11, 0x1f, RZ ;  /* 0x0000001f0b037819 */ /* 0x000fc600000006ff */
[----:B------:R-:W-:-:S04]  /*1740*/  IMAD R2, R12, 0x8, R2 ;  /* 0x000000080c027824 */ /* 0x000fc800078e0202 */
[----:B------:R-:W2:Y:S02]  /*1750*/  SYNCS.PHASECHK.TRANS64.TRYWAIT P0, [R2+URZ+0x1b0], R3 ;  /* 0x0001b003020075a7 */ /* 0x000ea400080011ff */
[----:B--2---:R-:W-:Y:S05]  /*1760*/  @!P0 BRA `(.L_x_20) ;  /* 0x0000006400248947 */ /* 0x004fea0003800000 */
.L_x_128:
[----:B------:R-:W-:Y:S01]  /*1770*/  VIADD R12, R12, 0x1 ;  /* 0x000000010c0c7836 */ /* 0x000fe20000000000 */
[----:B------:R2:W-:Y:S04]  /*1780*/  SYNCS.ARRIVE.TRANS64.A1T0 RZ, [R2+URZ+0x1a0], RZ ;  /* 0x0001a0ff02ff79a7 */ /* 0x0005e800081000ff */
[----:B------:R-:W-:-:S04]  /*1790*/  ISETP.NE.AND P0, PT, R12, 0x2, PT ;  /* 0x000000020c00780c */ /* 0x000fc80003f05270 */
[----:B------:R-:W-:Y:S02]  /*17a0*/  SEL R12, R12, RZ, P0 ;  /* 0x000000ff0c0c7207 */ /* 0x000fe40000000000 */
[----:B--2---:R-:W-:-:S04]  /*17b0*/  SEL R2, RZ, 0x1, P0 ;  /* 0x00000001ff027807 */ /* 0x004fc80000000000 */
[----:B------:R-:W-:-:S07]  /*17c0*/  LOP3.LUT R11, R11, R2, RZ, 0x3c, !PT ;  /* 0x000000020b0b7212 */ /* 0x000fce00078e3cff */
.L_x_19:
[----:B------:R-:W-:Y:S01]  /*17d0*/  UMOV UR4, 0x400 ;  /* 0x0000040000047882 */ /* 0x000fe20000000000 */
[----:B------:R-:W-:Y:S01]  /*17e0*/  SHF.L.U32 R2, R17, 0x1f, RZ ;  /* 0x0000001f11027819 */ /* 0x000fe200000006ff */
[----:B-1----:R-:W-:Y:S01]  /*17f0*/  ULEA UR4, UR37, UR4, 0x18 ;  /* 0x0000000425047291 */ /* 0x002fe2000f8ec0ff */
[----:B------:R-:W-:Y:S01]  /*1800*/  R2UR UR35, R15 ;  /* 0x000000000f2372ca */ /* 0x000fe200000e0000 */
[----:B------:R-:W-:Y:S01]  /*1810*/  UISETP.GE.U32.AND UP0, UPT, UR13, 0x3f, UPT ;  /* 0x0000003f0d00788c */ /* 0x000fe2000bf06070 */
[----:B------:R-:W-:Y:S01]  /*1820*/  R2UR UR11, R14 ;  /* 0x000000000e0b72ca */ /* 0x000fe200000e0000 */
[----:B------:R-:W-:Y:S01]  /*1830*/  ULEA UR8, UR6, UR4, 0x3 ;  /* 0x0000000406087291 */ /* 0x000fe2000f8e18ff */
[----:B------:R-:W-:-:S08]  /*1840*/  UMOV UR24, URZ ;  /* 0x000000ff00187c82 */ /* 0x000fd00008000000 */
[----:B------:R1:W2:Y:S01]  /*1850*/  SYNCS.PHASECHK.TRANS64.TRYWAIT P0, [UR8+0x80], R2 ;  /* 0x00008002ff0075a7 */ /* 0x0002a20008001108 */
[----:B------:R-:W-:Y:S02]  /*1860*/  USHF.L.U32 UR35, UR35, 0x7, URZ ;  /* 0x0000000723237899 */ /* 0x000fe400080006ff */
[----:B------:R-:W-:Y:S01]  /*1870*/  USHF.L.U32 UR11, UR11, 0x6, URZ ;  /* 0x000000060b0b7899 */ /* 0x000fe200080006ff */
[----:B------:R-:W-:Y:S11]  /*1880*/  BRA.U !UP0, `(.L_x_21) ;  /* 0x0000000108a87547 */ /* 0x000ff6000b800000 */
[----:B------:R-:W-:Y:S01]  /*1890*/  UMOV UR16, URZ ;  /* 0x000000ff00107c82 */ /* 0x000fe20008000000 */
[----:B------:R-:W-:-:S05]  /*18a0*/  UMOV UR17, UR6 ;  /* 0x0000000600117c82 */ /* 0x000fca0008000000 */
.L_x_26:
[----:B-1----:R-:W-:Y:S01]  /*18b0*/  ULEA UR33, UR17, UR4, 0x3 ;  /* 0x0000000411217291 */ /* 0x002fe2000f8e18ff */
[----:B--2---:R-:W-:Y:S01]  /*18c0*/  @!P5 MOV R3, 0x3000 ;  /* 0x000030000003d802 */ /* 0x004fe20000000f00 */
[----:B--2---:R-:W-:Y:S10]  /*18d0*/  @P0 BRA `(.L_x_22) ;  /* 0x00000000000c0947 */ /* 0x004ff40003800000 */
[----:B------:R-:W-:-:S04]  /*18e0*/  SHF.L.U32 R4, R17, 0x1f, RZ ;  /* 0x0000001f11047819 */ /* 0x000fc800000006ff */
[----:B------:R-:W2:Y:S02]  /*18f0*/  SYNCS.PHASECHK.TRANS64.TRYWAIT P0, [UR33+0x80], R4 ;  /* 0x00008004ff0075a7 */ /* 0x000ea40008001121 */
[----:B--2---:R-:W-:Y:S05]  /*1900*/  @!P0 BRA `(.L_x_23) ;  /* 0x0000006000d08947 */ /* 0x004fea0003800000 */
.L_x_22:
[----:B------:R2:W-:Y:S01]  /*1910*/  @!P5 SYNCS.ARRIVE.TRANS64 RZ, [UR33], R3 ;  /* 0x00000003ffffd9a7 */ /* 0x0005e20008000021 */
[----:B------:R-:W-:Y:S04]  /*1920*/  BSSY.RECONVERGENT B0, `(.L_x_24) ;  /* 0x0000003000007945 */ /* 0x000fe80003800200 */
[----:B------:R-:W-:Y:S05]  /*1930*/  @P4 BRA `(.L_x_25) ;  /* 0x0000000000044947 */ /* 0x000fea0003800000 */
[----:B------:R-:W-:Y:S05]  /*1940*/  BPT.TRAP 0x1 ;  /* 0x000000040000795c */ /* 0x000fea0000300000 */
.L_x_25:
[----:B------:R-:W-:Y:S05]  /*1950*/  BSYNC.RECONVERGENT B0 ;  /* 0x0000000000007941 */ /* 0x000fea0003800200 */
.L_x_24:
[----:B------:R-:W-:Y:S02]  /*1960*/  UIADD3 UR6, UPT, UPT, UR17, 0x1, URZ ;  /* 0x0000000111067890 */ /* 0x000fe4000fffe0ff */
[----:B------:R-:W-:Y:S02]  /*1970*/  ULEA UR32, UR17, UR4, 0xd ;  /* 0x0000000411207291 */ /* 0x000fe4000f8e68ff */
[----:B------:R-:W-:Y:S02]  /*1980*/  UISETP.NE.AND UP0, UPT, UR6, 0x10, UPT ;  /* 0x000000100600788c */ /* 0x000fe4000bf05270 */
[----:B------:R-:W-:Y:S02]  /*1990*/  UIADD3 UR26, UP1, UPT, UR22, 0x80, URZ ;  /* 0x00000080161a7890 */ /* 0x000fe4000ff3e0ff */
[----:B------:R-:W-:Y:S02]  /*19a0*/  USEL UR9, URZ, 0x1, UP0 ;  /* 0x00000001ff097887 */ /* 0x000fe40008000000 */
[----:B------:R-:W-:-:S02]  /*19b0*/  USEL UR6, UR6, URZ, UP0 ;  /* 0x000000ff06067287 */ /* 0x000fc40008000000 */
[----:B------:R-:W-:Y:S02]  /*19c0*/  UIADD3 UR20, UP0, UPT, UR22, 0x180, URZ ;  /* 0x0000018016147890 */ /* 0x000fe4000ff1e0ff */
[----:B------:R-:W-:Y:S01]  /*19d0*/  ULEA UR8, UR6, UR4, 0x3 ;  /* 0x0000000406087291 */ /* 0x000fe2000f8e18ff */
[----:B------:R-:W-:Y:S01]  /*19e0*/  LOP3.LUT R17, R17, UR9, RZ, 0x3c, !PT ;  /* 0x0000000911117c12 */ /* 0x000fe2000f8e3cff */
[----:B------:R-:W-:Y:S02]  /*19f0*/  USHF.L.U32 UR34, UR16, 0x5, URZ ;  /* 0x0000000510227899 */ /* 0x000fe400080006ff */
[----:B------:R-:W-:Y:S01]  /*1a00*/  UIADD3.X UR27, UPT, UPT, URZ, UR23, URZ, UP1, !UPT ;  /* 0x00000017ff1b7290 */ /* 0x000fe20008ffe4ff */
[----:B-1----:R-:W-:Y:S01]  /*1a10*/  SHF.L.U32 R2, R17, 0x1f, RZ ;  /* 0x0000001f11027819 */ /* 0x002fe200000006ff */
[----:B------:R-:W-:Y:S02]  /*1a20*/  UIADD3 UR32, UPT, UPT, UR32, 0x6400, URZ ;  /* 0x0000640020207890 */ /* 0x000fe4000fffe0ff */
[----:B------:R-:W-:Y:S01]  /*1a30*/  UIADD3.X UR21, UPT, UPT, URZ, UR23, URZ, UP0, !UPT ;  /* 0x00000017ff157290 */ /* 0x000fe200087fe4ff */
[----:B------:R1:W1:Y:S01]  /*1a40*/  SYNCS.PHASECHK.TRANS64.TRYWAIT P0, [UR8+0x80], R2 ;  /* 0x00008002ff0075a7 */ /* 0x0002620008001108 */
[----:B------:R-:W-:Y:S01]  /*1a50*/  ULEA UR8, UR17, UR4, 0xc ;  /* 0x0000000411087291 */ /* 0x000fe2000f8e60ff */
[----:B------:R-:W-:Y:S01]  /*1a60*/  UMOV UR18, 0x0 ;  /* 0x0000000000127882 */ /* 0x000fe20000000000 */
[----:B------:R-:W-:-:S02]  /*1a70*/  UMOV UR19, 0x10000000 ;  /* 0x1000000000137882 */ /* 0x000fc40000000000 */
[----:B------:R-:W-:Y:S01]  /*1a80*/  UIADD3 UR8, UPT, UPT, UR8, 0x26400, URZ ;  /* 0x0002640008087890 */ /* 0x000fe2000fffe0ff */
[----:B------:R1:W-:Y:S01]  /*1a90*/  UTMALDG.3D [UR32], [UR26], desc[UR18] ;  /* 0x000012201a0075b4 */ /* 0x0003e20008011000 */
[----:B------:R-:W-:Y:S01]  /*1aa0*/  UMOV UR12, UR36 ;  /* 0x00000024000c7c82 */ /* 0x000fe20008000000 */
[----:B------:R-:W-:Y:S01]  /*1ab0*/  UMOV UR9, UR33 ;  /* 0x0000002100097c82 */ /* 0x000fe20008000000 */
[----:B------:R-:W-:Y:S01]  /*1ac0*/  UMOV UR10, UR34 ;  /* 0x00000022000a7c82 */ /* 0x000fe20008000000 */
[----:B------:R-:W-:Y:S01]  /*1ad0*/  UIADD3 UR16, UPT, UPT, UR16, 0x1, URZ ;  /* 0x0000000110107890 */ /* 0x000fe2000fffe0ff */
[----:B------:R-:W-:Y:S01]  /*1ae0*/  UMOV UR24, UR5 ;  /* 0x0000000500187c82 */ /* 0x000fe20008000000 */
[----:B------:R-:W-:Y:S02]  /*1af0*/  UMOV UR17, UR6 ;  /* 0x0000000600117c82 */ /* 0x000fe40008000000 */
[----:B------:R1:W-:Y:S01]  /*1b00*/  UTMALDG.3D [UR8], [UR20], desc[UR18] ;  /* 0x00001208140075b4 */ /* 0x0003e20008011000 */
[----:B------:R-:W-:-:S09]  /*1b10*/  UISETP.NE.AND UP0, UPT, UR16, UR5, UPT ;  /* 0x000000051000728c */ /* 0x000fd2000bf05270 */
[----:B------:R-:W-:Y:S05]  /*1b20*/  BRA.U UP0, `(.L_x_26) ;  /* 0xfffffffd00607547 */ /* 0x000fea000b83ffff */
.L_x_21:
[----:B-1----:R-:W-:Y:S01]  /*1b30*/  ULEA UR8, UR6, UR4, 0x3 ;  /* 0x0000000406087291 */ /* 0x002fe2000f8e18ff */
[----:B------:R-:W-:Y:S01]  /*1b40*/  SHF.L.U32 R2, R17, 0x1f, RZ ;  /* 0x0000001f11027819 */ /* 0x000fe200000006ff */
[----:B------:R-:W-:Y:S01]  /*1b50*/  @!P1 SYNCS.ARRIVE.TRANS64.A1T0 RZ, [UR4+0x138], RZ ;  /* 0x000138ffffff99a7 */ /* 0x000fe20008100004 */
[----:B------:R-:W-:-:S06]  /*1b60*/  UISETP.GT.AND UP0, UPT, UR15, UR14, UPT ;  /* 0x0000000e0f00728c */ /* 0x000fcc000bf04270 */
[----:B--2---:R1:W2:Y:S03]  /*1b70*/  SYNCS.PHASECHK.TRANS64.TRYWAIT P0, [UR8+0x80], R2 ;  /* 0x00008002ff0075a7 */ /* 0x0042a60008001108 */
[----:B------:R-:W-:Y:S05]  /*1b80*/  BRA.U !UP0, `(.L_x_27) ;  /* 0x0000000108ac7547 */ /* 0x000fea000b800000 */
[----:B------:R-:W-:Y:S01]  /*1b90*/  UIADD3 UR21, UPT, UPT, UR7, UR24, URZ ;  /* 0x0000001807157290 */ /* 0x000fe2000fffe0ff */
[----:B------:R-:W-:-:S11]  /*1ba0*/  UMOV UR25, UR6 ;  /* 0x0000000600197c82 */ /* 0x000fd60008000000 */
.L_x_32:
[----:B-1----:R-:W-:Y:S01]  /*1bb0*/  ULEA UR17, UR25, UR4, 0x3 ;  /* 0x0000000419117291 */ /* 0x002fe2000f8e18ff */
[----:B--2---:R-:W-:Y:S01]  /*1bc0*/  @!P5 MOV R3, 0x3000 ;  /* 0x000030000003d802 */ /* 0x004fe20000000f00 */
[----:B--2---:R-:W-:Y:S10]  /*1bd0*/  @P0 BRA `(.L_x_28) ;  /* 0x00000000000c0947 */ /* 0x004ff40003800000 */
[----:B------:R-:W-:-:S04]  /*1be0*/  SHF.L.U32 R4, R17, 0x1f, RZ ;  /* 0x0000001f11047819 */ /* 0x000fc800000006ff */
[----:B------:R-:W2:Y:S02]  /*1bf0*/  SYNCS.PHASECHK.TRANS64.TRYWAIT P0, [UR17+0x80], R4 ;  /* 0x00008004ff0075a7 */ /* 0x000ea40008001111 */
[----:B--2---:R-:W-:Y:S05]  /*1c00*/  @!P0 BRA `(.L_x_29) ;  /* 0x0000006000288947 */ /* 0x004fea0003800000 */
.L_x_28:
[----:B------:R2:W-:Y:S01]  /*1c10*/  @!P5 SYNCS.ARRIVE.TRANS64 RZ, [UR17], R3 ;  /* 0x00000003ffffd9a7 */ /* 0x0005e20008000011 */
[----:B------:R-:W-:Y:S04]  /*1c20*/  BSSY.RECONVERGENT B0, `(.L_x_30) ;  /* 0x0000003000007945 */ /* 0x000fe80003800200 */
[----:B------:R-:W-:Y:S05]  /*1c30*/  @P4 BRA `(.L_x_31) ;  /* 0x0000000000044947 */ /* 0x000fea0003800000 */
[----:B------:R-:W-:Y:S05]  /*1c40*/  BPT.TRAP 0x1 ;  /* 0x000000040000795c */ /* 0x000fea0000300000 */
.L_x_31:
[----:B------:R-:W-:Y:S05]  /*1c50*/  BSYNC.RECONVERGENT B0 ;  /* 0x0000000000007941 */ /* 0x000fea0003800200 */
.L_x_30:
        /* <DEDUP_REMOVED lines=10> */
[----:B------:R-:W-:Y:S01]  /*1d00*/  UIADD3 UR16, UPT, UPT, UR16, 0x6400, URZ ;  /* 0x0000640010107890 */ /* 0x000fe2000fffe0ff */
[----:B-1----:R-:W-:Y:S01]  /*1d10*/  SHF.L.U32 R2, R17, 0x1f, RZ ;  /* 0x0000001f11027819 */ /* 0x002fe200000006ff */
[----:B------:R-:W-:Y:S02]  /*1d20*/  UIADD3.X UR31, UPT, UPT, URZ, UR23, URZ, UP1, !UPT ;  /* 0x00000017ff1f7290 */ /* 0x000fe40008ffe4ff */
[----:B------:R-:W-:Y:S01]  /*1d30*/  UIADD3.X UR29, UPT, UPT, URZ, UR23, URZ, UP0, !UPT ;  /* 0x00000017ff1d7290 */ /* 0x000fe200087fe4ff */
[----:B------:R1:W1:Y:S01]  /*1d40*/  SYNCS.PHASECHK.TRANS64.TRYWAIT P0, [UR8+0x80], R2 ;  /* 0x00008002ff0075a7 */ /* 0x0002620008001108 */
[----:B------:R-:W-:Y:S01]  /*1d50*/  ULEA UR8, UR25, UR4, 0xc ;  /* 0x0000000419087291 */ /* 0x000fe2000f8e60ff */
[----:B------:R-:W-:Y:S01]  /*1d60*/  UMOV UR26, 0x0 ;  /* 0x00000000001a7882 */ /* 0x000fe20000000000 */
[----:B------:R-:W-:-:S02]  /*1d70*/  UMOV UR27, 0x10000000 ;  /* 0x10000000001b7882 */ /* 0x000fc40000000000 */
[----:B------:R-:W-:Y:S01]  /*1d80*/  UIADD3 UR8, UPT, UPT, UR8, 0x26400, URZ ;  /* 0x0002640008087890 */ /* 0x000fe2000fffe0ff */
[----:B------:R-:W-:Y:S01]  /*1d90*/  UMOV UR19, UR35 ;  /* 0x0000002300137c82 */ /* 0x000fe20008000000 */
[----:B------:R-:W-:Y:S01]  /*1da0*/  UMOV UR20, UR36 ;  /* 0x0000002400147c82 */ /* 0x000fe20008000000 */
[----:B------:R-:W-:Y:S01]  /*1db0*/  UMOV UR12, UR36 ;  /* 0x00000024000c7c82 */ /* 0x000fe20008000000 */
[----:B------:R-:W-:Y:S01]  /*1dc0*/  UMOV UR9, UR17 ;  /* 0x0000001100097c82 */ /* 0x000fe20008000000 */
[----:B------:R-:W-:Y:S01]  /*1dd0*/  UMOV UR10, UR18 ;  /* 0x00000012000a7c82 */ /* 0x000fe20008000000 */
[----:B------:R1:W-:Y:S01]  /*1de0*/  UTMALDG.3D [UR16], [UR30], desc[UR26] ;  /* 0x00001a101e0075b4 */ /* 0x0003e20008011000 */
[----:B------:R-:W-:Y:S01]  /*1df0*/  UIADD3 UR24, UPT, UPT, UR24, 0x1, URZ ;  /* 0x0000000118187890 */ /* 0x000fe2000fffe0ff */
[----:B------:R-:W-:-:S03]  /*1e00*/  UMOV UR25, UR6 ;  /* 0x0000000600197c82 */ /* 0x000fc60008000000 */
[----:B------:R-:W-:Y:S01]  /*1e10*/  UISETP.NE.AND UP0, UPT, UR24, UR21, UPT ;  /* 0x000000151800728c */ /* 0x000fe2000bf05270 */
[----:B------:R1:W-:Y:S08]  /*1e20*/  UTMALDG.3D [UR8], [UR28], desc[UR26] ;  /* 0x00001a081c0075b4 */ /* 0x0003f00008011000 */
[----:B------:R-:W-:Y:S05]  /*1e30*/  BRA.U UP0, `(.L_x_32) ;  /* 0xfffffffd005c7547 */ /* 0x000fea000b83ffff */
.L_x_27:
[C---:B-1----:R-:W-:Y:S01]  /*1e40*/  LEA R2, R16.reuse, UR4, 0x3 ;  /* 0x0000000410027c11 */ /* 0x042fe2000f8e18ff */
[----:B------:R-:W-:Y:S01]  /*1e50*/  NOP ;  /* 0x0000000000007918 */ /* 0x000fe20000000000 */
[----:B--2---:R-:W-:Y:S02]  /*1e60*/  SHF.L.U32 R3, R13, 0x1f, RZ ;  /* 0x0000001f0d037819 */ /* 0x004fe400000006ff */
[----:B------:R-:W-:Y:S02]  /*1e70*/  LEA R4, R16, UR4, 0x4 ;  /* 0x0000000410047c11 */ /* 0x000fe4000f8e20ff */
[----:B------:R-:W1:Y:S02]  /*1e80*/  SYNCS.PHASECHK.TRANS64.TRYWAIT P0, [R2+URZ+0x140], R3 ;  /* 0x00014003020075a7 */ /* 0x000e6400080011ff */
[----:B-1----:R-:W-:Y:S05]  /*1e90*/  @!P0 BRA `(.L_x_33) ;  /* 0x0000005c009c8947 */ /* 0x002fea0003800000 */
.L_x_131:
[----:B------:R-:W2:Y:S01]  /*1ea0*/  LDS.128 R4, [R4+0x1d0] ;  /* 0x0001d00004047984 */ /* 0x000ea20000000c00 */
[----:B---3--:R-:W-:Y:S01]  /*1eb0*/  ISETP.GE.AND P0, PT, R40, 0x1, PT ;  /* 0x000000012800780c */ /* 0x008fe20003f06270 */
[----:B-1----:R-:W-:Y:S01]  /*1ec0*/  VIADD R2, R2, 0x150 ;  /* 0x0000015002027836 */ /* 0x002fe20000000000 */
[----:B------:R-:W-:Y:S01]  /*1ed0*/  @!PT LDS RZ, [RZ] ;  /* 0x00000000fffff984 */ /* 0x000fe20000000800 */
[----:B------:R-:W-:Y:S01]  /*1ee0*/  @!PT LDS RZ, [RZ] ;  /* 0x00000000fffff984 */ /* 0x000fe20000000800 */
[----:B------:R-:W-:Y:S01]  /*1ef0*/  @!PT LDS RZ, [RZ] ;  /* 0x00000000fffff984 */ /* 0x000fe20000000800 */
[----:B------:R-:W-:Y:S01]  /*1f00*/  @!PT LDS RZ, [RZ] ;  /* 0x00000000fffff984 */ /* 0x000fe20000000800 */
[----:B------:R1:W-:Y:S06]  /*1f10*/  MEMBAR.ALL.CTA ;  /* 0x0000000000007992 */ /* 0x0003ec0000008000 */
[----:B-1----:R-:W1:Y:S01]  /*1f20*/  FENCE.VIEW.ASYNC.S ;  /* 0x00000000000073c6 */ /* 0x002e620000000000 */
[----:B------:R-:W-:-:S04]  /*1f30*/  PRMT R2, RZ, 0x654, R2 ;  /* 0x00000654ff027816 */ /* 0x000fc80000000002 */
[----:B-1----:R1:W-:Y:S01]  /*1f40*/  SYNCS.ARRIVE.TRANS64.RED.A1T0 RZ, [R2+URZ], RZ ;  /* 0x000000ff02ff79a7 */ /* 0x0023e200081004ff */
[----:B--2---:R-:W-:-:S13]  /*1f50*/  LOP3.LUT P2, RZ, R6, 0x1, RZ, 0xc0, !PT ;  /* 0x0000000106ff7812 */ /* 0x004fda000784c0ff */
[----:B------:R-:W-:Y:S01]  /*1f60*/  @P2 SHF.R.U32.HI R3, RZ, 0x10, R5 ;  /* 0x00000010ff032819 */ /* 0x000fe20000011605 */
[----:B------:R-:W-:Y:S01]  /*1f70*/  VOTEU.ANY UP0, P2 ;  /* 0x0000000000ff7886 */ /* 0x000fe20001000100 */
[----:B------:R-:W-:Y:S02]  /*1f80*/  @P2 MOV R10, R4 ;  /* 0x00000004000a2202 */ /* 0x000fe40000000f00 */
[----:B------:R-:W-:Y:S02]  /*1f90*/  @P2 R2UR.BROADCAST UR8, R3 ;  /* 0x00000000030822ca */ /* 0x000fe400008e0000 */
[----:B------:R-:W-:-:S11]  /*1fa0*/  @P2 LOP3.LUT R9, R5, 0xffff, RZ, 0xc0, !PT ;  /* 0x0000ffff05092812 */ /* 0x000fd600078ec0ff */
[----:B------:R-:W-:Y:S01]  /*1fb0*/  @UP0 UMOV UR36, UR8 ;  /* 0x0000000800240c82 */ /* 0x000fe20008000000 */
[----:B-1----:R-:W-:Y:S05]  /*1fc0*/  @!P0 BRA `(.L_x_34) ;  /* 0x0000000000b88947 */ /* 0x002fea0003800000 */
[----:B------:R-:W4:Y:S01]  /*1fd0*/  LDC.64 R4, c[0x0][0xb18] ;  /* 0x0002c600ff047b82 */ /* 0x000f220000000a00 */
[----:B------:R-:W-:-:S07]  /*1fe0*/  ISETP.NE.AND P3, PT, R40, 0x1, PT ;  /* 0x000000012800780c */ /* 0x000fce0003f65270 */
[----:B------:R-:W1:Y:S08]  /*1ff0*/  LDC.64 R6, c[0x0][0xb10] ;  /* 0x0002c400ff067b82 */ /* 0x000e700000000a00 */
[----:B------:R-:W2:Y:S08]  /*2000*/  LDC R14, c[0x0][0xb20] ;  /* 0x0002c800ff0e7b82 */ /* 0x000eb00000000800 */
[----:B------:R-:W3:Y:S01]  /*2010*/  LDC R15, c[0x0][0xb0c] ;  /* 0x0002c300ff0f7b82 */ /* 0x000ee20000000800 */
[----:B----4-:R-:W-:Y:S01]  /*2020*/  IMAD.HI.U32 R19, R0, R5, RZ ;  /* 0x0000000500137227 */ /* 0x010fe200078e00ff */
[----:B------:R-:W-:-:S03]  /*2030*/  ISETP.NE.AND P0, PT, R4, 0x1, PT ;  /* 0x000000010400780c */ /* 0x000fc60003f05270 */
[----:B------:R-:W-:-:S03]  /*2040*/  IMAD.HI.U32 R5, R9, R5, RZ ;  /* 0x0000000509057227 */ /* 0x000fc600078e00ff */
[----:B------:R-:W4:Y:S01]  /*2050*/  LDC.64 R2, c[0x0][0xb28] ;  /* 0x0002ca00ff027b82 */ /* 0x000f220000000a00 */
[----:B-1----:R-:W-:-:S04]  /*2060*/  IMAD.HI.U32 R20, R8, R6, RZ ;  /* 0x0000000608147227 */ /* 0x002fc800078e00ff */
[----:B------:R-:W-:Y:S01]  /*2070*/  IMAD.HI.U32 R21, R10, R6, RZ ;  /* 0x000000060a157227 */ /* 0x000fe200078e00ff */
[----:B------:R-:W-:Y:S02]  /*2080*/  SHF.R.U32.HI R20, RZ, R7, R20 ;  /* 0x00000007ff147219 */ /* 0x000fe40000011614 */
[-C--:B--2---:R-:W-:Y:S02]  /*2090*/  SHF.R.U32.HI R19, RZ, R14.reuse, R19 ;  /* 0x0000000eff137219 */ /* 0x084fe40000011613 */
[----:B------:R-:W-:Y:S02]  /*20a0*/  SHF.R.U32.HI R5, RZ, R14, R5 ;  /* 0x0000000eff057219 */ /* 0x000fe40000011605 */
[----:B------:R-:W-:Y:S02]  /*20b0*/  SEL R19, R0, R19, !P0 ;  /* 0x0000001300137207 */ /* 0x000fe40004000000 */
[----:B------:R-:W-:Y:S02]  /*20c0*/  SHF.R.U32.HI R21, RZ, R7, R21 ;  /* 0x00000007ff157219 */ /* 0x000fe40000011615 */
[----:B---3--:R-:W-:-:S02]  /*20d0*/  ISETP.NE.AND P1, PT, R15, 0x1, PT ;  /* 0x000000010f00780c */ /* 0x008fc40003f25270 */
[----:B------:R-:W-:Y:S02]  /*20e0*/  SEL R5, R9, R5, !P0 ;  /* 0x0000000509057207 */ /* 0x000fe40004000000 */
[----:B------:R-:W-:Y:S02]  /*20f0*/  SEL R20, R8, R20, !P1 ;  /* 0x0000001408147207 */ /* 0x000fe40004800000 */
[----:B------:R-:W-:Y:S01]  /*2100*/  SEL R21, R10, R21, !P1 ;  /* 0x000000150a157207 */ /* 0x000fe20004800000 */
[----:B----4-:R-:W-:-:S04]  /*2110*/  IMAD.HI.U32 R18, R19, R2, RZ ;  /* 0x0000000213127227 */ /* 0x010fc800078e00ff */
        /* <DEDUP_REMOVED lines=10> */
[----:B------:R-:W-:-:S04]  /*21c0*/  @!P0 IMAD.HI.U32 R7, R21, R2, RZ ;  /* 0x0000000215078227 */ /* 0x000fc800078e00ff */
[----:B------:R-:W-:Y:S01]  /*21d0*/  IMAD.MOV R2, RZ, RZ, -R6 ;  /* 0x000000ffff027224 */ /* 0x000fe200078e0a06 */
[----:B------:R-:W-:Y:S02]  /*21e0*/  @!P0 SHF.R.U32.HI R3, RZ, R3, R7 ;  /* 0x00000003ff038219 */ /* 0x000fe40000011607 */
[----:B------:R-:W-:Y:S01]  /*21f0*/  IADD3 R7, PT, PT, -R5, RZ, RZ ;  /* 0x000000ff05077210 */ /* 0x000fe20007ffe1ff */
[----:B------:R-:W-:Y:S01]  /*2200*/  IMAD R2, R40, R2, R5 ;  /* 0x0000000228027224 */ /* 0x000fe200078e0205 */
        /* <DEDUP_REMOVED lines=10> */
.L_x_34:
[----:B------:R-:W1:Y:S02]  /*22b0*/  LDCU UR8, c[0x0][0xb30] ;  /* 0x00016600ff0877ac */ /* 0x000e640008000800 */
[----:B-1----:R-:W-:-:S09]  /*22c0*/  UISETP.NE.AND UP0, UPT, UR8, 0x1, UPT ;  /* 0x000000010800788c */ /* 0x002fd2000bf05270 */
[----:B------:R-:W-:Y:S05]  /*22d0*/  BRA.U UP0, `(.L_x_35) ;  /* 0x0000000100407547 */ /* 0x000fea000b800000 */
[----:B------:R-:W1:Y:S08]  /*22e0*/  LDC.64 R4, c[0x0][0xb10] ;  /* 0x0002c400ff047b82 */ /* 0x000e700000000a00 */
[----:B------:R-:W2:Y:S08]  /*22f0*/  LDC.64 R2, c[0x0][0xb18] ;  /* 0x0002c600ff027b82 */ /* 0x000eb00000000a00 */
[----:B------:R-:W3:Y:S08]  /*2300*/  LDC R6, c[0x0][0xb20] ;  /* 0x0002c800ff067b82 */ /* 0x000ef00000000800 */
[----:B------:R-:W4:Y:S01]  /*2310*/  LDC R7, c[0x0][0xb0c] ;  /* 0x0002c300ff077b82 */ /* 0x000f220000000800 */
[----:B-1----:R-:W-:-:S05]  /*2320*/  IMAD.HI.U32 R4, R10, R4, RZ ;  /* 0x000000040a047227 */ /* 0x002fca00078e00ff */
[----:B------:R-:W-:Y:S01]  /*2330*/  SHF.R.U32.HI R4, RZ, R5, R4 ;  /* 0x00000005ff047219 */ /* 0x000fe20000011604 */
[----:B--2---:R-:W-:Y:S01]  /*2340*/  IMAD.HI.U32 R3, R9, R3, RZ ;  /* 0x0000000309037227 */ /* 0x004fe200078e00ff */
[----:B------:R-:W-:-:S04]  /*2350*/  ISETP.NE.AND P0, PT, R2, 0x1, PT ;  /* 0x000000010200780c */ /* 0x000fc80003f05270 */
[----:B---3--:R-:W-:-:S04]  /*2360*/  SHF.R.U32.HI R3, RZ, R6, R3 ;  /* 0x00000006ff037219 */ /* 0x008fc80000011603 */
[----:B------:R-:W-:Y:S02]  /*2370*/  SEL R3, R9, R3, !P0 ;  /* 0x0000000309037207 */ /* 0x000fe40004000000 */
[----:B----4-:R-:W-:-:S04]  /*2380*/  ISETP.NE.AND P1, PT, R7, 0x1, PT ;  /* 0x000000010700780c */ /* 0x010fc80003f25270 */
[----:B------:R-:W-:-:S05]  /*2390*/  SEL R4, R10, R4, !P1 ;  /* 0x000000040a047207 */ /* 0x000fca0004800000 */
[----:B------:R-:W-:Y:S02]  /*23a0*/  IMAD.IADD R5, R3, 0x1, -R4 ;  /* 0x0000000103057824 */ /* 0x000fe400078e0a04 */
[----:B------:R-:W-:Y:S02]  /*23b0*/  IMAD.IADD R3, R4, 0x1, -R3 ;  /* 0x0000000104037824 */ /* 0x000fe400078e0a03 */
[----:B------:R-:W-:Y:S02]  /*23c0*/  IMAD R10, R5, R7, R10 ;  /* 0x00000007050a7224 */ /* 0x000fe400078e020a */
[----:B------:R-:W-:-:S07]  /*23d0*/  IMAD R9, R3, R2, R9 ;  /* 0x0000000203097224 */ /* 0x000fce00078e0209 */
.L_x_35:
[----:B------:R-:W-:Y:S01]  /*23e0*/  VIADD R16, R16, 0x1 ;  /* 0x0000000110107836 */ /* 0x000fe20000000000 */
[----:B------:R-:W-:Y:S01]  /*23f0*/  PLOP3.LUT P1, PT, PT, PT, PT, 0x80, 0x8 ;  /* 0x000000000008781c */ /* 0x000fe20003f2f070 */
[----:B------:R-:W-:Y:S02]  /*2400*/  IMAD.IADD R15, R10, 0x1, R87 ;  /* 0x000000010a0f7824 */ /* 0x000fe400078e0257 */
[----:B------:R-:W-:Y:S01]  /*2410*/  IMAD.IADD R14, R9, 0x1, R86 ;  /* 0x00000001090e7824 */ /* 0x000fe200078e0256 */
[----:B------:R-:W-:-:S04]  /*2420*/  ISETP.NE.AND P0, PT, R16, 0x2, PT ;  /* 0x000000021000780c */ /* 0x000fc80003f05270 */
[----:B------:R-:W-:Y:S02]  /*2430*/  SEL R2, RZ, 0x1, P0 ;  /* 0x00000001ff027807 */ /* 0x000fe40000000000 */
[----:B------:R-:W-:Y:S02]  /*2440*/  SEL R16, R16, RZ, P0 ;  /* 0x000000ff10107207 */ /* 0x000fe40000000000 */
[----:B------:R-:W-:Y:S01]  /*2450*/  LOP3.LUT R13, R13, R2, RZ, 0x3c, !PT ;  /* 0x000000020d0d7212 */ /* 0x000fe200078e3cff */
[----:B------:R-:W-:Y:S06]  /*2460*/  @P2 BRA `(.L_x_36) ;  /* 0xfffffff000982947 */ /* 0x000fec000383ffff */
[----:B------:R-:W-:Y:S01]  /*2470*/  UIADD3 UR4, UPT, UPT, UR4, 0x80, URZ ;  /* 0x0000008004047890 */ /* 0x000fe2000fffe0ff */
[----:B------:R-:W-:-:S03]  /*2480*/  SHF.L.U32 R2, R17, 0x1f, RZ ;  /* 0x0000001f11027819 */ /* 0x000fc600000006ff */
[----:B------:R-:W-:-:S09]  /*2490*/  ULEA UR5, UR6, UR4, 0x3 ;  /* 0x0000000406057291 */ /* 0x000fd2000f8e18ff */
[----:B------:R-:W1:Y:S02]  /*24a0*/  SYNCS.PHASECHK.TRANS64.TRYWAIT P0, [UR5], R2 ;  /* 0x00000002ff0075a7 */ /* 0x000e640008001105 */
[----:B-1----:R-:W-:Y:S05]  /*24b0*/  @!P0 BRA `(.L_x_37) ;  /* 0x0000005800288947 */ /* 0x002fea0003800000 */
.L_x_133:
[----:B------:R-:W-:-:S04]  /*24c0*/  UIADD3 UR6, UPT, UPT, UR6, 0x1, URZ ;  /* 0x0000000106067890 */ /* 0x000fc8000fffe0ff */
[----:B------:R-:W-:-:S04]  /*24d0*/  UISETP.NE.AND UP0, UPT, UR6, 0x10, UPT ;  /* 0x000000100600788c */ /* 0x000fc8000bf05270 */
[----:B------:R-:W-:Y:S02]  /*24e0*/  USEL UR7, URZ, 0x1, UP0 ;  /* 0x00000001ff077887 */ /* 0x000fe40008000000 */
[----:B------:R-:W-:-:S04]  /*24f0*/  USEL UR6, UR6, URZ, UP0 ;  /* 0x000000ff06067287 */ /* 0x000fc80008000000 */
[----:B------:R-:W-:Y:S01]  /*2500*/  ULEA UR5, UR6, UR4, 0x3 ;  /* 0x0000000406057291 */ /* 0x000fe2000f8e18ff */
[----:B-1----:R-:W-:-:S04]  /*2510*/  LOP3.LUT R2, R17, UR7, RZ, 0x3c, !PT ;  /* 0x0000000711027c12 */ /* 0x002fc8000f8e3cff */
[----:B------:R-:W-:-:S04]  /*2520*/  SHF.L.U32 R3, R2, 0x1f, RZ ;  /* 0x0000001f02037819 */ /* 0x000fc800000006ff */
[----:B------:R-:W1:Y:S02]  /*2530*/  SYNCS.PHASECHK.TRANS64.TRYWAIT P0, [UR5], R3 ;  /* 0x00000003ff0075a7 */ /* 0x000e640008001105 */
[----:B-1----:R-:W-:Y:S05]  /*2540*/  @!P0 BRA `(.L_x_38) ;  /* 0x00000058001c8947 */ /* 0x002fea0003800000 */
.L_x_135:
[----:B------:R-:W-:-:S04]  /*2550*/  UIADD3 UR6, UPT, UPT, UR6, 0x1, URZ ;  /* 0x0000000106067890 */ /* 0x000fc8000fffe0ff */
[----:B------:R-:W-:-:S04]  /*2560*/  UISETP.NE.AND UP0, UPT, UR6, 0x10, UPT ;  /* 0x000000100600788c */ /* 0x000fc8000bf05270 */
[----:B------:R-:W-:Y:S02]  /*2570*/  USEL UR7, URZ, 0x1, UP0 ;  /* 0x00000001ff077887 */ /* 0x000fe40008000000 */
[----:B------:R-:W-:-:S04]  /*2580*/  USEL UR6, UR6, URZ, UP0 ;  /* 0x000000ff06067287 */ /* 0x000fc80008000000 */
[----:B------:R-:W-:Y:S01]  /*2590*/  ULEA UR5, UR6, UR4, 0x3 ;  /* 0x0000000406057291 */ /* 0x000fe2000f8e18ff */
[----:B------:R-:W-:-:S04]  /*25a0*/  LOP3.LUT R2, R2, UR7, RZ, 0x3c, !PT ;  /* 0x0000000702027c12 */ /* 0x000fc8000f8e3cff */
[----:B-1----:R-:W-:-:S04]  /*25b0*/  SHF.L.U32 R3, R2, 0x1f, RZ ;  /* 0x0000001f02037819 */ /* 0x002fc800000006ff */
[----:B------:R-:W1:Y:S02]  /*25c0*/  SYNCS.PHASECHK.TRANS64.TRYWAIT P0, [UR5], R3 ;  /* 0x00000003ff0075a7 */ /* 0x000e640008001105 */
[----:B-1----:R-:W-:Y:S05]  /*25d0*/  @!P0 BRA `(.L_x_39) ;  /* 0x0000005800108947 */ /* 0x002fea0003800000 */
.L_x_137:
        /* <DEDUP_REMOVED lines=9> */
.L_x_139:
        /* <DEDUP_REMOVED lines=9> */
.L_x_141:
        /* <DEDUP_REMOVED lines=9> */
.L_x_143:
        /* <DEDUP_REMOVED lines=9> */
.L_x_145:
        /* <DEDUP_REMOVED lines=9> */
.L_x_147:
        /* <DEDUP_REMOVED lines=9> */
.L_x_149:
        /* <DEDUP_REMOVED lines=9> */
.L_x_151:
        /* <DEDUP_REMOVED lines=9> */
.L_x_153:
        /* <DEDUP_REMOVED lines=9> */
.L_x_155:
        /* <DEDUP_REMOVED lines=9> */
.L_x_157:
        /* <DEDUP_REMOVED lines=9> */
.L_x_159:
        /* <DEDUP_REMOVED lines=9> */
.L_x_161:
[----:B------:R-:W-:-:S04]  /*2ca0*/  UIADD3 UR6, UPT, UPT, UR6, 0x1, URZ ;  /* 0x0000000106067890 */ /* 0x000fc8000fffe0ff */
[----:B------:R-:W-:-:S04]  /*2cb0*/  UISETP.NE.AND UP0, UPT, UR6, 0x10, UPT ;  /* 0x000000100600788c */ /* 0x000fc8000bf05270 */
[----:B------:R-:W-:Y:S02]  /*2cc0*/  USEL UR5, URZ, 0x1, UP0 ;  /* 0x00000001ff057887 */ /* 0x000fe40008000000 */
[----:B------:R-:W-:-:S04]  /*2cd0*/  USEL UR6, UR6, URZ, UP0 ;  /* 0x000000ff06067287 */ /* 0x000fc80008000000 */
[----:B------:R-:W-:Y:S01]  /*2ce0*/  ULEA UR6, UR6, UR4, 0x3 ;  /* 0x0000000406067291 */ /* 0x000fe2000f8e18ff */
[----:B------:R-:W-:-:S04]  /*2cf0*/  LOP3.LUT R2, R2, UR5, RZ, 0x3c, !PT ;  /* 0x0000000502027c12 */ /* 0x000fc8000f8e3cff */
[----:B------:R-:W-:Y:S01]  /*2d00*/  SHF.L.U32 R2, R2, 0x1f, RZ ;  /* 0x0000001f02027819 */ /* 0x000fe200000006ff */
[----:B-1--4-:R-:W-:-:S07]  /*2d10*/  IMAD.U32 R0, RZ, RZ, UR6 ;  /* 0x00000006ff007e24 */ /* 0x012fce000f8e00ff */
.L_x_52:
[----:B-1----:R1:W2:Y:S02]  /*2d20*/  SYNCS.PHASECHK.TRANS64.TRYWAIT P0, [R0+URZ], R2 ;  /* 0x00000002000075a7 */ /* 0x0022a400080011ff */
[----:B--2---:R-:W-:Y:S05]  /*2d30*/  @!P0 NANOSLEEP.SYNCS 0x989680 ;  /* 0x009896800000895d */ /* 0x004fea0003900000 */
[----:B------:R-:W2:Y:S02]  /*2d40*/  @!P0 SYNCS.PHASECHK.TRANS64 P0, [R0+URZ], R2 ;  /* 0x00000002000085a7 */ /* 0x000ea400080010ff */
[----:B--2---:R-:W-:Y:S05]  /*2d50*/  @P0 EXIT ;  /* 0x000000000000094d */ /* 0x004fea0003800000 */
[----:B------:R-:W-:Y:S05]  /*2d60*/  BRA `(.L_x_52) ;  /* 0xfffffffc00ec7947 */ /* 0x000fea000383ffff */
.L_x_18:
[----:B------:R-:W-:-:S04]  /*2d70*/  UISETP.NE.AND UP1, UPT, UR37, URZ, UPT ;  /* 0x000000ff2500728c */ /* 0x000fc8000bf25270 */
[----:B------:R-:W-:-:S09]  /*2d80*/  UISETP.NE.OR UP1, UPT, UR8, 0x1, UP1 ;  /* 0x000000010800788c */ /* 0x000fd20008f25670 */
[----:B------:R-:W-:Y:S05]  /*2d90*/  BRA.U UP1, `(.L_x_53) ;  /* 0x0000000501487547 */ /* 0x000fea000b800000 */
[----:B------:R-:W-:Y:S01]  /*2da0*/  ISETP.NE.AND P2, PT, R2, RZ, PT ;  /* 0x000000ff0200720c */ /* 0x000fe20003f45270 */
[----:B------:R-:W-:Y:S01]  /*2db0*/  IMAD.MOV.U32 R12, RZ, RZ, 0x1 ;  /* 0x00000001ff0c7424 */ /* 0x000fe200078e00ff */
[----:B------:R-:W-:Y:S02]  /*2dc0*/  CS2R R10, SRZ ;  /* 0x00000000000a7805 */ /* 0x000fe4000001ff00 */
[----:B------:R-:W-:Y:S01]  /*2dd0*/  CS2R R8, SRZ ;  /* 0x0000000000087805 */ /* 0x000fe2000001ff00 */
[----:B------:R-:W-:Y:S01]  /*2de0*/  UMOV UR4, 0x400 ;  /* 0x0000040000047882 */ /* 0x000fe20000000000 */
[----:B------:R-:W-:Y:S01]  /*2df0*/  UMOV UR6, URZ ;  /* 0x000000ff00067c82 */ /* 0x000fe20008000000 */
[----:B------:R-:W-:-:S12]  /*2e00*/  ULEA UR37, UR37, UR4, 0x18 ;  /* 0x0000000425257291 */ /* 0x000fd8000f8ec0ff */
.L_x_57:
[----:B------:R-:W-:Y:S02]  /*2e10*/  LEA R0, R8, UR37, 0x3 ;  /* 0x0000002508007c11 */ /* 0x000fe4000f8e18ff */
[----:B------:R-:W-:-:S03]  /*2e20*/  SHF.L.U32 R4, R9, 0x1f, RZ ;  /* 0x0000001f09047819 */ /* 0x000fc600000006ff */
[----:B------:R-:W-:Y:S01]  /*2e30*/  VIADD R5, R0, 0x1b0 ;  /* 0x000001b000057836 */ /* 0x000fe20000000000 */
[----:B------:R-:W1:Y:S02]  /*2e40*/  SYNCS.PHASECHK.TRANS64.TRYWAIT P0, [R0+URZ+0x1a0], R4 ;  /* 0x0001a004000075a7 */ /* 0x000e6400080011ff */
[----:B-1----:R-:W-:Y:S05]  /*2e50*/  @!P0 BRA `(.L_x_54) ;  /* 0x0000005400288947 */ /* 0x002fea0003800000 */
.L_x_162:
[----:B------:R-:W-:Y:S01]  /*2e60*/  ULEA UR5, UR6, UR37, 0x3 ;  /* 0x0000002506057291 */ /* 0x000fe2000f8e18ff */
[----:B-1----:R-:W-:Y:S01]  /*2e70*/  PRMT R0, RZ, 0x654, R5 ;  /* 0x00000654ff007816 */ /* 0x002fe20000000005 */
[----:B------:R-:W-:Y:S01]  /*2e80*/  @!P2 IMAD.MOV.U32 R4, RZ, RZ, 0x10 ;  /* 0x00000010ff04a424 */ /* 0x000fe200078e00ff */
[----:B------:R-:W-:Y:S01]  /*2e90*/  SHF.L.U32 R5, R12, 0x1f, RZ ;  /* 0x0000001f0c057819 */ /* 0x000fe200000006ff */
[----:B------:R-:W-:Y:S01]  /*2ea0*/  UIADD3 UR4, UPT, UPT, UR5, 0x140, URZ ;  /* 0x0000014005047890 */ /* 0x000fe2000fffe0ff */
[----:B------:R1:W-:Y:S05]  /*2eb0*/  SYNCS.ARRIVE.TRANS64.RED.A1T0 RZ, [R0+URZ], RZ ;  /* 0x000000ff00ff79a7 */ /* 0x0003ea00081004ff */
[----:B------:R-:W-:Y:S01]  /*2ec0*/  IMAD.U32 R6, RZ, RZ, UR4 ;  /* 0x00000004ff067e24 */ /* 0x000fe2000f8e00ff */
[----:B------:R-:W2:Y:S04]  /*2ed0*/  SYNCS.PHASECHK.TRANS64.TRYWAIT P0, [UR5+0x150], R5 ;  /* 0x00015005ff0075a7 */ /* 0x000ea80008001105 */
[----:B------:R-:W-:Y:S01]  /*2ee0*/  PRMT R6, R2, 0x654, R6 ;  /* 0x0000065402067816 */ /* 0x000fe20000000006 */
[----:B-12---:R-:W-:Y:S06]  /*2ef0*/  @!P0 BRA `(.L_x_55) ;  /* 0x0000005400148947 */ /* 0x006fec0003800000 */
.L_x_164:
[----:B------:R-:W-:Y:S01]  /*2f00*/  ULEA UR4, UR6, UR37, 0x4 ;  /* 0x0000002506047291 */ /* 0x000fe2000f8e20ff */
[----:B------:R-:W-:Y:S01]  /*2f10*/  SEL R3, R6, R3, !P2 ;  /* 0x0000000306037207 */ /* 0x000fe20005000000 */
[----:B------:R-:W-:Y:S01]  /*2f20*/  UIADD3 UR5, UPT, UPT, UR5, 0x140, URZ ;  /* 0x0000014005057890 */ /* 0x000fe2000fffe0ff */
[----:B-1----:R-:W-:Y:S01]  /*2f30*/  LEA R0, R11, UR37, 0x3 ;  /* 0x000000250b007c11 */ /* 0x002fe2000f8e18ff */
[----:B------:R-:W-:Y:S01]  /*2f40*/  UIADD3 UR4, UPT, UPT, UR4, 0x1d0, URZ ;  /* 0x000001d004047890 */ /* 0x000fe2000fffe0ff */
[----:B------:R1:W-:Y:S01]  /*2f50*/  @!P2 SYNCS.ARRIVE.TRANS64.RED RZ, [R3+URZ], R4 ;  /* 0x0000000403ffa9a7 */ /* 0x0003e200080004ff */
[----:B------:R-:W-:Y:S01]  /*2f60*/  UIADD3 UR6, UPT, UPT, UR6, 0x1, URZ ;  /* 0x0000000106067890 */ /* 0x000fe2000fffe0ff */
[----:B------:R-:W-:-:S03]  /*2f70*/  VIADD R8, R8, 0x1 ;  /* 0x0000000108087836 */ /* 0x000fc60000000000 */
[----:B------:R-:W-:Y:S02]  /*2f80*/  UISETP.NE.AND UP0, UPT, UR6, 0x2, UPT ;  /* 0x000000020600788c */ /* 0x000fe4000bf05270 */
[----:B------:R-:W-:Y:S01]  /*2f90*/  ISETP.NE.AND P0, PT, R8, 0x2, PT ;  /* 0x000000020800780c */ /* 0x000fe20003f05270 */
[----:B------:R-:W-:Y:S06]  /*2fa0*/  UGETNEXTWORKID.BROADCAST [UR4], [UR5] ;  /* 0x00000000040073ca */ /* 0x000fec0008000100 */
[----:B------:R-:W-:Y:S02]  /*2fb0*/  USEL UR4, URZ, 0x1, UP0 ;  /* 0x00000001ff047887 */ /* 0x000fe40008000000 */
[----:B------:R-:W-:-:S04]  /*2fc0*/  USEL UR6, UR6, URZ, UP0 ;  /* 0x000000ff06067287 */ /* 0x000fc80008000000 */
[----:B------:R-:W-:Y:S02]  /*2fd0*/  LOP3.LUT R12, R12, UR4, RZ, 0x3c, !PT ;  /* 0x000000040c0c7c12 */ /* 0x000fe4000f8e3cff */
[----:B-1----:R-:W-:-:S04]  /*2fe0*/  SHF.L.U32 R4, R10, 0x1f, RZ ;  /* 0x0000001f0a047819 */ /* 0x002fc800000006ff */
[----:B------:R-:W1:Y:S02]  /*2ff0*/  SYNCS.PHASECHK.TRANS64.TRYWAIT P1, [R0+URZ+0x140], R4 ;  /* 0x00014004000075a7 */ /* 0x000e6400080211ff */
[----:B-1----:R-:W-:Y:S05]  /*3000*/  @!P1 BRA `(.L_x_56) ;  /* 0x0000005000e89947 */ /* 0x002fea0003800000 */
.L_x_165:
[C---:B-1----:R-:W-:Y:S01]  /*3010*/  LEA R4, R11.reuse, UR37, 0x4 ;  /* 0x000000250b047c11 */ /* 0x042fe2000f8e20ff */
[----:B------:R-:W-:Y:S01]  /*3020*/  VIADD R0, R0, 0x150 ;  /* 0x0000015000007836 */ /* 0x000fe20000000000 */
[----:B------:R-:W-:Y:S01]  /*3030*/  SEL R8, R8, RZ, P0 ;  /* 0x000000ff08087207 */ /* 0x000fe20000000000 */
[----:B------:R-:W-:-:S03]  /*3040*/  VIADD R11, R11, 0x1 ;  /* 0x000000010b0b7836 */ /* 0x000fc60000000000 */
[----:B------:R-:W1:Y:S01]  /*3050*/  LDS.128 R4, [R4+0x1d0] ;  /* 0x0001d00004047984 */ /* 0x000e620000000c00 */
[----:B------:R-:W-:Y:S02]  /*3060*/  PRMT R0, RZ, 0x654, R0 ;  /* 0x00000654ff007816 */ /* 0x000fe40000000000 */
[C---:B------:R-:W-:Y:S01]  /*3070*/  ISETP.NE.AND P1, PT, R11.reuse, 0x2, PT ;  /* 0x000000020b00780c */ /* 0x040fe20003f25270 */
[----:B------:R-:W-:Y:S01]  /*3080*/  @!PT LDS RZ, [RZ] ;  /* 0x00000000fffff984 */ /* 0x000fe20000000800 */
[----:B------:R-:W-:Y:S01]  /*3090*/  @!PT LDS RZ, [RZ] ;  /* 0x00000000fffff984 */ /* 0x000fe20000000800 */
[----:B------:R-:W-:Y:S01]  /*30a0*/  @!PT LDS RZ, [RZ] ;  /* 0x00000000fffff984 */ /* 0x000fe20000000800 */
[----:B------:R-:W-:Y:S01]  /*30b0*/  @!PT LDS RZ, [RZ] ;  /* 0x00000000fffff984 */ /* 0x000fe20000000800 */
[----:B------:R2:W-:Y:S06]  /*30c0*/  MEMBAR.ALL.CTA ;  /* 0x0000000000007992 */ /* 0x0005ec0000008000 */
[----:B--2---:R-:W2:Y:S01]  /*30d0*/  FENCE.VIEW.ASYNC.S ;  /* 0x00000000000073c6 */ /* 0x004ea20000000000 */
[----:B------:R-:W-:Y:S01]  /*30e0*/  SEL R11, R11, RZ, P1 ;  /* 0x000000ff0b0b7207 */ /* 0x000fe20000800000 */
[----:B--2---:R2:W-:Y:S01]  /*30f0*/  SYNCS.ARRIVE.TRANS64.RED.A1T0 RZ, [R0+URZ], RZ ;  /* 0x000000ff00ff79a7 */ /* 0x0045e200081004ff */
[----:B-1----:R-:W-:-:S02]  /*3100*/  LOP3.LUT P3, RZ, R6, 0x1, RZ, 0xc0, !PT ;  /* 0x0000000106ff7812 */ /* 0x002fc4000786c0ff */
[----:B------:R-:W-:-:S04]  /*3110*/  SEL R4, RZ, 0x1, P1 ;  /* 0x00000001ff047807 */ /* 0x000fc80000800000 */
[----:B------:R-:W-:Y:S02]  /*3120*/  LOP3.LUT R10, R10, R4, RZ, 0x3c, !PT ;  /* 0x000000040a0a7212 */ /* 0x000fe400078e3cff */
[----:B--2---:R-:W-:-:S04]  /*3130*/  SEL R0, RZ, 0x1, P0 ;  /* 0x00000001ff007807 */ /* 0x004fc80000000000 */
[----:B------:R-:W-:Y:S01]  /*3140*/  LOP3.LUT R9, R9, R0, RZ, 0x3c, !PT ;  /* 0x0000000009097212 */ /* 0x000fe200078e3cff */
[----:B------:R-:W-:Y:S06]  /*3150*/  @P3 BRA `(.L_x_57) ;  /* 0xfffffffc002c3947 */ /* 0x000fec000383ffff */
[----:B------:R-:W-:Y:S01]  /*3160*/  ULEA UR5, UR6, UR37, 0x3 ;  /* 0x0000002506057291 */ /* 0x000fe2000f8e18ff */
[----:B------:R-:W-:-:S08]  /*3170*/  SHF.L.U32 R2, R12, 0x1f, RZ ;  /* 0x0000001f0c027819 */ /* 0x000fd000000006ff */
[----:B------:R-:W1:Y:S02]  /*3180*/  SYNCS.PHASECHK.TRANS64 P0, [UR5+0x150], R2 ;  /* 0x00015002ff0075a7 */ /* 0x000e640008001005 */
[----:B-1----:R-:W-:Y:S05]  /*3190*/  @P0 BRA `(.L_x_58) ;  /* 0x0000000000080947 */ /* 0x002fea0003800000 */
[----:B------:R-:W1:Y:S02]  /*31a0*/  SYNCS.PHASECHK.TRANS64.TRYWAIT P0, [UR5+0x150], R2 ;  /* 0x00015002ff0075a7 */ /* 0x000e640008001105 */
[----:B-1----:R-:W-:Y:S05]  /*31b0*/  @!P0 BRA `(.L_x_59) ;  /* 0x0000005000908947 */ /* 0x002fea0003800000 */
.L_x_58:
[----:B------:R-:W-:-:S04]  /*31c0*/  UIADD3 UR4, UPT, UPT, UR6, 0x1, URZ ;  /* 0x0000000106047890 */ /* 0x000fc8000fffe0ff */
[----:B------:R-:W-:-:S04]  /*31d0*/  UISETP.NE.AND UP0, UPT, UR4, 0x2, UPT ;  /* 0x000000020400788c */ /* 0x000fc8000bf05270 */
[----:B------:R-:W-:Y:S02]  /*31e0*/  USEL UR7, URZ, 0x1, UP0 ;  /* 0x00000001ff077887 */ /* 0x000fe40008000000 */
[----:B------:R-:W-:-:S04]  /*31f0*/  USEL UR4, UR4, URZ, UP0 ;  /* 0x000000ff04047287 */ /* 0x000fc80008000000 */
[----:B------:R-:W-:Y:S01]  /*3200*/  ULEA UR4, UR4, UR37, 0x3 ;  /* 0x0000002504047291 */ /* 0x000fe2000f8e18ff */
[----:B-1----:R-:W-:-:S04]  /*3210*/  LOP3.LUT R2, R12, UR7, RZ, 0x3c, !PT ;  /* 0x000000070c027c12 */ /* 0x002fc8000f8e3cff */
[----:B------:R-:W-:-:S04]  /*3220*/  SHF.L.U32 R0, R2, 0x1f, RZ ;  /* 0x0000001f02007819 */ /* 0x000fc800000006ff */
[----:B------:R-:W1:Y:S02]  /*3230*/  SYNCS.PHASECHK.TRANS64 P0, [UR4+0x150], R0 ;  /* 0x00015000ff0075a7 */ /* 0x000e640008001004 */
[----:B-1----:R-:W-:Y:S05]  /*3240*/  @P0 EXIT ;  /* 0x000000000000094d */ /* 0x002fea0003800000 */
[----:B------:R-:W-:Y:S02]  /*3250*/  SHF.L.U32 R2, R2, 0x1f, RZ ;  /* 0x0000001f02027819 */ /* 0x000fe400000006ff */
[----:B------:R-:W-:-:S07]  /*3260*/  MOV R0, UR4 ;  /* 0x0000000400007c02 */ /* 0x000fce0008000f00 */
.L_x_60:
[----:B-1----:R1:W2:Y:S02]  /*3270*/  SYNCS.PHASECHK.TRANS64.TRYWAIT P0, [R0+URZ+0x150], R2 ;  /* 0x00015002000075a7 */ /* 0x0022a400080011ff */
[----:B--2---:R-:W-:Y:S05]  /*3280*/  @!P0 NANOSLEEP.SYNCS 0x989680 ;  /* 0x009896800000895d */ /* 0x004fea0003900000 */
[----:B------:R-:W2:Y:S02]  /*3290*/  @!P0 SYNCS.PHASECHK.TRANS64 P0, [R0+URZ+0x150], R2 ;  /* 0x00015002000085a7 */ /* 0x000ea400080010ff */
[----:B--2---:R-:W-:Y:S05]  /*32a0*/  @P0 EXIT ;  /* 0x000000000000094d */ /* 0x004fea0003800000 */
[----:B------:R-:W-:Y:S05]  /*32b0*/  BRA `(.L_x_60) ;  /* 0xfffffffc00ec7947 */ /* 0x000fea000383ffff */
.L_x_53:
[----:B------:R-:W-:-:S09]  /*32c0*/  UISETP.NE.AND UP1, UPT, UR8, URZ, UPT ;  /* 0x000000ff0800728c */ /* 0x000fd2000bf25270 */
[----:B------:R-:W-:Y:S05]  /*32d0*/  BRA.U UP1, `(.L_x_61) ;  /* 0x0000000d017c7547 */ /* 0x000fea000b800000 */
[----:B------:R-:W-:Y:S01]  /*32e0*/  UMOV UR4, 0x40 ;  /* 0x0000004000047882 */ /* 0x000fe20000000000 */
[----:B------:R-:W-:Y:S01]  /*32f0*/  NOP ;  /* 0x0000000000007918 */ /* 0x000fe20000000000 */
[----:B------:R-:W-:Y:S01]  /*3300*/  ULEA UR4, UR37, UR4, 0x18 ;  /* 0x0000000425047291 */ /* 0x000fe2000f8ec0ff */
[----:B------:R-:W-:Y:S02]  /*3310*/  UMOV UR5, 0x400 ;  /* 0x0000040000057882 */ /* 0x000fe40000000000 */
[----:B------:R-:W-:-:S06]  /*3320*/  ULEA UR37, UR37, UR5, 0x18 ;  /* 0x0000000525257291 */ /* 0x000fcc000f8ec0ff */
[----:B------:R-:W1:Y:S02]  /*3330*/  LDS.U8 R0, [UR4+0x1c] ;  /* 0x00001c04ff007984 */ /* 0x000e640008000000 */
[----:B-1----:R-:W-:-:S13]  /*3340*/  ISETP.NE.AND P0, PT, R0, RZ, PT ;  /* 0x000000ff0000720c */ /* 0x002fda0003f05270 */
[----:B------:R-:W-:Y:S05]  /*3350*/  @P0 BRA `(.L_x_62) ;  /* 0x0000000000580947 */ /* 0x000fea0003800000 */
[----:B------:R-:W-:-:S13]  /*3360*/  ELECT P0, URZ, PT ;  /* 0x0000000000ff782f */ /* 0x000fda0003800000 */
[----:B------:R-:W-:Y:S05]  /*3370*/  @!P0 BRA `(.L_x_63) ;  /* 0x0000000000608947 */ /* 0x000fea0003800000 */
[----:B------:R-:W-:Y:S01]  /*3380*/  UMOV UR5, 0x10 ;  /* 0x0000001000057882 */ /* 0x000fe20000000000 */
[----:B------:R-:W-:Y:S01]  /*3390*/  HFMA2 R0, -RZ, RZ, 0, 5.9604644775390625e-08 ;  /* 0x00000001ff007431 */ /* 0x000fe200000001ff */
[----:B------:R-:W-:-:S03]  /*33a0*/  MOV R2, 0xffff ;  /* 0x0000ffff00027802 */ /* 0x000fc60000000f00 */
[----:B------:R-:W-:Y:S04]  /*33b0*/  DEPBAR.LE SB1, 0x36 ;  /* 0x00009d800000791a */ /* 0x000fe80000000000 */
[----:B------:R-:W1:Y:S02]  /*33c0*/  UTCATOMSWS.FIND_AND_SET.ALIGN UP0, UR5, UR5 ;  /* 0x00000005000575e3 */ /* 0x000e640008000800 */
[----:B-1----:R-:W-:Y:S01]  /*33d0*/  MOV R3, UR5 ;  /* 0x0000000500037c02 */ /* 0x002fe20008000f00 */
[----:B------:R-:W-:Y:S06]  /*33e0*/  BRA.U UP0, `(.L_x_64) ;  /* 0x0000000100187547 */ /* 0x000fec000b800000 */
.L_x_65:
[----:B------:R-:W-:Y:S05]  /*33f0*/  NANOSLEEP 0x64 ;  /* 0x000000640000795d */ /* 0x000fea0003800000 */
[----:B------:R-:W-:-:S05]  /*3400*/  UMOV UR5, 0x10 ;  /* 0x0000001000057882 */ /* 0x000fca0000000000 */
[----:B------:R-:W-:Y:S04]  /*3410*/  DEPBAR.LE SB1, 0x36 ;  /* 0x00009d800000791a */ /* 0x000fe80000000000 */
[----:B------:R-:W1:Y:S02]  /*3420*/  UTCATOMSWS.FIND_AND_SET.ALIGN UP0, UR5, UR5 ;  /* 0x00000005000575e3 */ /* 0x000e640008000800 */
[----:B-1----:R-:W-:Y:S01]  /*3430*/  MOV R3, UR5 ;  /* 0x0000000500037c02 */ /* 0x002fe20008000f00 */
[----:B------:R-:W-:Y:S05]  /*3440*/  BRA.U !UP0, `(.L_x_65) ;  /* 0xfffffffd08e87547 */ /* 0x000fea000b83ffff */
.L_x_64:
[-C--:B------:R-:W-:Y:S02]  /*3450*/  SHF.L.U32 R2, R2, R3.reuse, RZ ;  /* 0x0000000302027219 */ /* 0x080fe400000006ff */
[----:B------:R-:W-:Y:S01]  /*3460*/  SHF.L.U32 R0, R0, R3, RZ ;  /* 0x0000000300007219 */ /* 0x000fe200000006ff */
[----:B------:R-:W-:Y:S02]  /*3470*/  IMAD.SHL.U32 R3, R3, 0x20, RZ ;  /* 0x0000002003037824 */ /* 0x000fe400078e00ff */
[----:B------:R1:W-:Y:S04]  /*3480*/  ATOMS.OR RZ, [UR4+0x14], R2 ;  /* 0x00001402ffff798c */ /* 0x0003e8000b000004 */
[----:B------:R1:W-:Y:S04]  /*3490*/  ATOMS.OR RZ, [UR4+0x18], R0 ;  /* 0x00001800ffff798c */ /* 0x0003e8000b000004 */
[----:B------:R1:W-:Y:S01]  /*34a0*/  STS [UR37+0x1f0], R3 ;  /* 0x0001f003ff007988 */ /* 0x0003e20008000825 */
[----:B------:R-:W-:Y:S05]  /*34b0*/  BRA `(.L_x_63) ;  /* 0x0000000000107947 */ /* 0x000fea0003800000 */
.L_x_62:
[----:B------:R-:W-:Y:S02]  /*34c0*/  MOV R0, 0xffffffff ;  /* 0xffffffff00007802 */ /* 0x000fe40000000f00 */
[----:B------:R-:W-:-:S03]  /*34d0*/  MOV R2, 0x3500 ;  /* 0x0000350000027802 */ /* 0x000fc60000000f00 */
[----:B------:R1:W-:Y:S04]  /*34e0*/  STS [UR37+0x1f0], R0 ;  /* 0x0001f000ff007988 */ /* 0x0003e80008000825 */
[----:B-1-3-5:R-:W-:Y:S05]  /*34f0*/  CALL.REL.NOINC `($__internal_1_$__cuda_sm10x_tcgen05_guardrail_trap_phase_invalid_during_alloc) ;  /* 0x0000005400647944 */ /* 0x02afea0003c00000 */
.L_x_63:
[----:B------:R-:W-:Y:S05]  /*3500*/  WARPSYNC.ALL ;  /* 0x0000000000007948 */ /* 0x000fea0003800000 */
[----:B------:R-:W2:Y:S01]  /*3510*/  S2UR UR6, SR_CgaCtaId ;  /* 0x00000000000679c3 */ /* 0x000ea20000008800 */
[----:B------:R-:W-:Y:S01]  /*3520*/  UMOV UR4, 0x400 ;  /* 0x0000040000047882 */ /* 0x000fe20000000000 */
[----:B------:R-:W-:-:S06]  /*3530*/  NOP ;  /* 0x0000000000007918 */ /* 0x000fcc0000000000 */
[----:B------:R-:W-:Y:S06]  /*3540*/  BAR.ARV 0x6, 0xa0 ;  /* 0x0182800000007b1d */ /* 0x000fec0000002000 */
[----:B------:R-:W4:Y:S01]  /*3550*/  LDCU UR7, c[0x0][0x38c] ;  /* 0x00007180ff0777ac */ /* 0x000f220008000800 */
[----:B------:R-:W-:Y:S01]  /*3560*/  IMAD.MOV.U32 R11, RZ, RZ, 0x1 ;  /* 0x00000001ff0b7424 */ /* 0x000fe200078e00ff */
[----:B------:R-:W-:Y:S01]  /*3570*/  CS2R R8, SRZ ;  /* 0x0000000000087805 */ /* 0x000fe2000001ff00 */
[----:B------:R-:W-:Y:S01]  /*3580*/  IMAD.MOV.U32 R10, RZ, RZ, RZ ;  /* 0x000000ffff0a7224 */ /* 0x000fe200078e00ff */
[----:B------:R-:W-:Y:S01]  /*3590*/  UMOV UR18, URZ ;  /* 0x000000ff00127c82 */ /* 0x000fe20008000000 */
[----:B------:R-:W-:Y:S01]  /*35a0*/  UMOV UR17, URZ ;  /* 0x000000ff00117c82 */ /* 0x000fe20008000000 */
[----:B------:R-:W-:Y:S01]  /*35b0*/  UMOV UR22, 0x0 ;  /* 0x0000000000167882 */ /* 0x000fe20000000000 */
[----:B------:R-:W-:Y:S01]  /*35c0*/  UMOV UR23, 0x8100010 ;  /* 0x0810001000177882 */ /* 0x000fe20000000000 */
[----:B------:R-:W-:Y:S01]  /*35d0*/  UMOV UR20, 0x0 ;  /* 0x0000000000147882 */ /* 0x000fe20000000000 */
[----:B------:R-:W-:Y:S01]  /*35e0*/  UMOV UR21, 0x8100010 ;  /* 0x0810001000157882 */ /* 0x000fe20000000000 */
[----:B--2---:R-:W-:Y:S01]  /*35f0*/  ULEA UR6, UR6, UR4, 0x18 ;  /* 0x0000000406067291 */ /* 0x004fe2000f8ec0ff */
[----:B------:R-:W2:Y:S03]  /*3600*/  LDCU UR4, c[0x0][0x38c] ;  /* 0x00007180ff0477ac */ /* 0x000ea60008000800 */
[----:B------:R-:W-:-:S02]  /*3610*/  UIADD3 UR11, UPT, UPT, UR6, 0x6400, URZ ;  /* 0x00006400060b7890 */ /* 0x000fc4000fffe0ff */
[----:B----4-:R-:W-:-:S03]  /*3620*/  UIADD3 UR7, UPT, UPT, UR7, 0x1f, URZ ;  /* 0x0000001f07077890 */ /* 0x010fc6000fffe0ff */
[----:B-1----:R-:W1:Y:S01]  /*3630*/  LDS R0, [UR6+0x1f0] ;  /* 0x0001f006ff007984 */ /* 0x002e620008000800 */
[----:B------:R-:W-:Y:S02]  /*3640*/  UIADD3 UR12, UPT, UPT, UR6, 0x26400, URZ ;  /* 0x00026400060c7890 */ /* 0x000fe4000fffe0ff */
[----:B------:R-:W-:Y:S02]  /*3650*/  USHF.R.S32.HI UR5, URZ, 0x1f, UR7 ;  /* 0x0000001fff057899 */ /* 0x000fe40008011407 */
[----:B------:R-:W-:Y:S02]  /*3660*/  USHF.R.U32.HI UR11, URZ, 0x4, UR11 ;  /* 0x00000004ff0b7899 */ /* 0x000fe4000801160b */
[----:B------:R-:W-:Y:S02]  /*3670*/  ULEA.HI UR5, UR5, UR7, URZ, 0x5 ;  /* 0x0000000705057291 */ /* 0x000fe4000f8f28ff */
[----:B------:R-:W-:Y:S02]  /*3680*/  USHF.R.U32.HI UR12, URZ, 0x4, UR12 ;  /* 0x00000004ff0c7899 */ /* 0x000fe4000801160c */
[----:B------:R-:W-:-:S02]  /*3690*/  USHF.R.S32.HI UR5, URZ, 0x5, UR5 ;  /* 0x00000005ff057899 */ /* 0x000fc40008011405 */
[----:B------:R-:W-:Y:S02]  /*36a0*/  ULOP3.LUT UR11, UR11, 0x3fff, URZ, 0xc0, !UPT ;  /* 0x00003fff0b0b7892 */ /* 0x000fe4000f8ec0ff */
[----:B------:R-:W-:Y:S02]  /*36b0*/  UISETP.LT.AND UP0, UPT, UR5, 0x1, UPT ;  /* 0x000000010500788c */ /* 0x000fe4000bf01270 */
[----:B------:R-:W-:Y:S02]  /*36c0*/  ULOP3.LUT UR12, UR12, 0x3fff, URZ, 0xc0, !UPT ;  /* 0x00003fff0c0c7892 */ /* 0x000fe4000f8ec0ff */
[----:B------:R-:W-:Y:S02]  /*36d0*/  USEL UR10, UR5, 0x1, !UP0 ;  /* 0x00000001050a7887 */ /* 0x000fe4000c000000 */
[----:B------:R-:W-:Y:S02]  /*36e0*/  ULOP3.LUT UR11, UR11, 0x10000, URZ, 0xfc, !UPT ;  /* 0x000100000b0b7892 */ /* 0x000fe4000f8efcff */
[----:B------:R-:W-:-:S02]  /*36f0*/  ULOP3.LUT UR12, UR12, 0x10000, URZ, 0xfc, !UPT ;  /* 0x000100000c0c7892 */ /* 0x000fc4000f8efcff */
[----:B------:R-:W-:Y:S02]  /*3700*/  UIADD3 UR10, UPT, UPT, -UR10, URZ, URZ ;  /* 0x000000ff0a0a7290 */ /* 0x000fe4000fffe1ff */
[----:B--2---:R-:W-:Y:S01]  /*3710*/  UISETP.GE.AND UP3, UPT, UR4, 0x1, UPT ;  /* 0x000000010400788c */ /* 0x004fe2000bf66270 */
[----:B-1----:R-:W-:-:S15]  /*3720*/  R2UR UR19, R0 ;  /* 0x00000000001372ca */ /* 0x002fde00000e0000 */
.L_x_72:
[----:B------:R-:W-:Y:S02]  /*3730*/  LEA R0, R10, UR6, 0x3 ;  /* 0x000000060a007c11 */ /* 0x000fe4000f8e18ff */
[----:B------:R-:W-:Y:S02]  /*3740*/  SHF.L.U32 R2, R9, 0x1f, RZ ;  /* 0x0000001f09027819 */ /* 0x000fe400000006ff */
[----:B------:R-:W-:Y:S01]  /*3750*/  PLOP3.LUT P0, PT, PT, PT, UP3, 0x80, 0x8 ;  /* 0x000000000008781c */ /* 0x000fe20003f0f038 */
[----:B------:R-:W-:Y:S01]  /*3760*/  VIADD R3, R0, 0x150 ;  /* 0x0000015000037836 */ /* 0x000fe20000000000 */
[----:B-1----:R-:W1:Y:S02]  /*3770*/  SYNCS.PHASECHK.TRANS64.TRYWAIT P1, [R0+URZ+0x140], R2 ;  /* 0x00014002000075a7 */ /* 0x002e6400080211ff */
[----:B-1--4-:R-:W-:Y:S09]  /*3780*/  @!P1 BRA `(.L_x_66) ;  /* 0x0000004c00349947 */ /* 0x012ff20003800000 */
.L_x_167:
[----:B------:R-:W-:Y:S01]  /*3790*/  LEA R4, R10, UR6, 0x4 ;  /* 0x000000060a047c11 */ /* 0x000fe2000f8e20ff */
[----:B------:R-:W-:Y:S01]  /*37a0*/  @UP3 ULEA UR4, UR17, UR6, 0x3 ;  /* 0x0000000611043291 */ /* 0x000fe2000f8e18ff */
[----:B------:R-:W-:Y:S01]  /*37b0*/  PLOP3.LUT P2, PT, PT, PT, PT, 0x80, 0x8 ;  /* 0x000000000008781c */ /* 0x000fe20003f4f070 */
[----:B------:R-:W-:Y:S01]  /*37c0*/  ULEA UR8, UR18, UR6, 0x3 ;  /* 0x0000000612087291 */ /* 0x000fe2000f8e18ff */
[----:B------:R-:W-:Y:S01]  /*37d0*/  PRMT R3, RZ, 0x654, R3 ;  /* 0x00000654ff037816 */ /* 0x000fe20000000003 */
[----:B------:R-:W-:Y:S01]  /*37e0*/  ULEA UR9, UR18, UR19, 0x6 ;  /* 0x0000001312097291 */ /* 0x000fe2000f8e30ff */
[----:B------:R-:W2:Y:S01]  /*37f0*/  LDS.128 R4, [R4+0x1d0] ;  /* 0x0001d00004047984 */ /* 0x000ea20000000c00 */
[----:B-1----:R-:W-:Y:S02]  /*3800*/  @P0 SHF.L.U32 R2, R8, 0x1f, RZ ;  /* 0x0000001f08020819 */ /* 0x002fe400000006ff */
[----:B------:R-:W-:Y:S01]  /*3810*/  SHF.L.U32 R0, R11, 0x1f, RZ ;  /* 0x0000001f0b007819 */ /* 0x000fe200000006ff */
[----:B------:R-:W-:Y:S01]  /*3820*/  @!PT LDS RZ, [RZ] ;  /* 0x00000000fffff984 */ /* 0x000fe20000000800 */
[----:B------:R-:W-:Y:S01]  /*3830*/  @!PT LDS RZ, [RZ] ;  /* 0x00000000fffff984 */ /* 0x000fe20000000800 */
[----:B------:R-:W-:Y:S01]  /*3840*/  @!PT LDS RZ, [RZ] ;  /* 0x00000000fffff984 */ /* 0x000fe20000000800 */
[----:B------:R-:W-:Y:S01]  /*3850*/  @!PT LDS RZ, [RZ] ;  /* 0x00000000fffff984 */ /* 0x000fe20000000800 */
[----:B------:R1:W-:Y:S06]  /*3860*/  MEMBAR.ALL.CTA ;  /* 0x0000000000007992 */ /* 0x0003ec0000008000 */
[----:B-1----:R-:W1:Y:S02]  /*3870*/  FENCE.VIEW.ASYNC.S ;  /* 0x00000000000073c6 */ /* 0x002e640000000000 */
[----:B-1----:R1:W-:Y:S01]  /*3880*/  SYNCS.ARRIVE.TRANS64.RED.A1T0 RZ, [R3+URZ], RZ ;  /* 0x000000ff03ff79a7 */ /* 0x0023e200081004ff */
[----:B------:R1:W4:Y:S01]  /*3890*/  @P0 SYNCS.PHASECHK.TRANS64.TRYWAIT P2, [UR4], R2 ;  /* 0x00000002ff0005a7 */ /* 0x0003220008041104 */
[----:B--2---:R-:W-:Y:S01]  /*38a0*/  LOP3.LUT P1, RZ, R6, 0x1, RZ, 0xc0, !PT ;  /* 0x0000000106ff7812 */ /* 0x004fe2000782c0ff */
[----:B------:R-:W2:Y:S02]  /*38b0*/  SYNCS.PHASECHK.TRANS64.TRYWAIT P0, [UR8+0x180], R0 ;  /* 0x00018000ff0075a7 */ /* 0x000ea40008001108 */
[----:B-12-4-:R-:W-:Y:S10]  /*38c0*/  @!P0 BRA `(.L_x_67) ;  /* 0x0000004800f88947 */ /* 0x016ff40003800000 */
.L_x_169:
[----:B------:R-:W-:Y:S01]  /*38d0*/  IADD3 R10, PT, PT, R10, 0x1, RZ ;  /* 0x000000010a0a7810 */ /* 0x000fe20007ffe0ff */
[----:B------:R-:W-:Y:S06]  /*38e0*/  BRA.U !UP3, `(.L_x_68) ;  /* 0x000000010b987547 */ /* 0x000fec000b800000 */
[----:B------:R-:W-:Y:S01]  /*38f0*/  UPLOP3.LUT UP4, UPT, UPT, UPT, UPT, 0x40, 0x4 ;  /* 0x000000000004789c */ /* 0x000fe20003f8e870 */
[----:B------:R-:W-:Y:S01]  /*3900*/  UMOV UR16, UR10 ;  /* 0x0000000a00107c82 */ /* 0x000fe20008000000 */
[----:B------:R-:W-:Y:S01]  /*3910*/  UMOV UR15, UR5 ;  /* 0x00000005000f7c82 */ /* 0x000fe20008000000 */
[----:B------:R-:W-:-:S08]  /*3920*/  UMOV UR14, UR17 ;  /* 0x00000011000e7c82 */ /* 0x000fd00008000000 */
.L_x_71:
[----:B------:R-:W-:Y:S02]  /*3930*/  UIADD3 UR16, UPT, UPT, UR16, 0x1, URZ ;  /* 0x0000000110107890 */ /* 0x000fe4000fffe0ff */
[----:B--2---:R-:W-:Y:S02]  /*3940*/  ULEA UR7, UR14, UR6, 0x3 ;  /* 0x000000060e077291 */ /* 0x004fe4000f8e18ff */
[----:B------:R-:W-:Y:S01]  /*3950*/  UISETP.NE.AND UP0, UPT, UR16, URZ, UPT ;  /* 0x000000ff1000728c */ /* 0x000fe2000bf05270 */
[----:B----4-:R-:W-:Y:S10]  /*3960*/  @P2 BRA `(.L_x_69) ;  /* 0x00000000000c2947 */ /* 0x010ff40003800000 */
[----:B-1----:R-:W-:Y:S04]  /*3970*/  SHF.L.U32 R2, R8, 0x1f, RZ ;  /* 0x0000001f08027819 */ /* 0x002fe800000006ff */
[----:B------:R-:W1:Y:S02]  /*3980*/  SYNCS.PHASECHK.TRANS64.TRYWAIT P0, [UR7], R2 ;  /* 0x00000002ff0075a7 */ /* 0x000e640008001107 */
[----:B-1----:R-:W-:Y:S05]  /*3990*/  @!P0 BRA `(.L_x_70) ;  /* 0x0000004800dc8947 */ /* 0x002fea0003800000 */
.L_x_69:
[----:B------:R-:W-:Y:S01]  /*39a0*/  UISETP.NE.AND UP1, UPT, UR15, 0x1, UPT ;  /* 0x000000010f00788c */ /* 0x000fe2000bf25270 */
[----:B------:R-:W-:Y:S01]  /*39b0*/  PLOP3.LUT P2, PT, PT, PT, PT, 0x80, 0x8 ;  /* 0x000000000008781c */ /* 0x000fe20003f4f070 */
[----:B------:R-:W-:Y:S02]  /*39c0*/  UIADD3 UR17, UPT, UPT, UR14, 0x1, URZ ;  /* 0x000000010e117890 */ /* 0x000fe4000fffe0ff */
[----:B------:R-:W-:Y:S02]  /*39d0*/  ULEA UR24, UR14, UR12, 0x8 ;  /* 0x0000000c0e187291 */ /* 0x000fe4000f8e40ff */
[----:B------:R-:W-:Y:S01]  /*39e0*/  UISETP.NE.AND UP2, UPT, UR17, 0x10, UPT ;  /* 0x000000101100788c */ /* 0x000fe2000bf45270 */
[----:B------:R-:W-:Y:S01]  /*39f0*/  PLOP3.LUT P0, PT, PT, PT, UP1, 0x80, 0x8 ;  /* 0x000000000008781c */ /* 0x000fe20003f0f018 */
[----:B------:R-:W-:Y:S02]  /*3a00*/  ULEA UR26, UR14, UR11, 0x9 ;  /* 0x0000000b0e1a7291 */ /* 0x000fe4000f8e48ff */
[----:B------:R-:W-:Y:S02]  /*3a10*/  USEL UR13, URZ, 0x1, UP2 ;  /* 0x00000001ff0d7887 */ /* 0x000fe40009000000 */
[----:B------:R-:W-:Y:S02]  /*3a20*/  USEL UR17, UR17, URZ, UP2 ;  /* 0x000000ff11117287 */ /* 0x000fe40009000000 */
[----:B------:R-:W-:Y:S02]  /*3a30*/  UIADD3 UR30, UPT, UPT, UR24, 0x2, URZ ;  /* 0x00000002181e7890 */ /* 0x000fe4000fffe0ff */
[----:B------:R-:W-:Y:S01]  /*3a40*/  @UP1 ULEA UR4, UR17, UR6, 0x3 ;  /* 0x0000000611041291 */ /* 0x000fe2000f8e18ff */
[----:B------:R-:W-:Y:S01]  /*3a50*/  LOP3.LUT R8, R8, UR13, RZ, 0x3c, !PT ;  /* 0x0000000d08087c12 */ /* 0x000fe2000f8e3cff */
[----:B------:R-:W-:Y:S02]  /*3a60*/  UIADD3 UR28, UPT, UPT, UR26, 0x2, URZ ;  /* 0x000000021a1c7890 */ /* 0x000fe4000fffe0ff */
[----:B------:R-:W-:Y:S01]  /*3a70*/  UIADD3 UR7, UPT, UPT, UR7, 0x80, URZ ;  /* 0x0000008007077890 */ /* 0x000fe2000fffe0ff */
[----:B-1----:R-:W-:Y:S01]  /*3a80*/  @P0 SHF.L.U32 R0, R8, 0x1f, RZ ;  /* 0x0000001f08000819 */ /* 0x002fe200000006ff */
[----:B------:R-:W-:Y:S01]  /*3a90*/  UMOV UR25, 0x80004020 ;  /* 0x8000402000197882 */ /* 0x000fe20000000000 */
[----:B------:R-:W-:Y:S01]  /*3aa0*/  UMOV UR27, 0x80004020 ;  /* 0x80004020001b7882 */ /* 0x000fe20000000000 */
[----:B------:R-:W-:Y:S01]  /*3ab0*/  UMOV UR31, 0x80004020 ;  /* 0x80004020001f7882 */ /* 0x000fe20000000000 */
[----:B------:R2:W4:Y:S01]  /*3ac0*/  @P0 SYNCS.PHASECHK.TRANS64.TRYWAIT P2, [UR4], R0 ;  /* 0x00000000ff0005a7 */ /* 0x0005220008041104 */
[----:B------:R-:W-:Y:S01]  /*3ad0*/  UIADD3 UR15, UPT, UPT, UR15, -0x1, URZ ;  /* 0xffffffff0f0f7890 */ /* 0x000fe2000fffe0ff */
[----:B------:R2:W-:Y:S01]  /*3ae0*/  UTCHMMA gdesc[UR26], gdesc[UR24], tmem[UR9], tmem[UR22], idesc[UR23], UP4 ;  /* 0x00ff16181a0075ea */ /* 0x0005e2000a000009 */
[----:B------:R-:W-:Y:S01]  /*3af0*/  UPLOP3.LUT UP4, UPT, UPT, UPT, UPT, 0x80, 0x8 ;  /* 0x000000000008789c */ /* 0x000fe20003f8f070 */
[----:B------:R-:W-:Y:S01]  /*3b00*/  UMOV UR29, 0x80004020 ;  /* 0x80004020001d7882 */ /* 0x000fe20000000000 */
[----:B------:R-:W-:Y:S01]  /*3b10*/  UMOV UR14, UR17 ;  /* 0x00000011000e7c82 */ /* 0x000fe20008000000 */
[----:B------:R2:W-:Y:S01]  /*3b20*/  UTCHMMA gdesc[UR28], gdesc[UR30], tmem[UR9], tmem[UR20], idesc[UR21], UPT ;  /* 0x00ff141e1c0075ea */ /* 0x0005e2000b800009 */
[----:B------:R2:W-:Y:S01]  /*3b30*/  UTCBAR [UR7], URZ ;  /* 0x000000ff070073e9 */ /* 0x0005e200080000ff */
[----:B------:R-:W-:Y:S06]  /*3b40*/  BRA.U UP0, `(.L_x_71) ;  /* 0xfffffffd00787547 */ /* 0x000fec000b83ffff */
.L_x_68:
[----:B------:R-:W-:Y:S01]  /*3b50*/  UIADD3 UR18, UPT, UPT, UR18, 0x1, URZ ;  /* 0x0000000112127890 */ /* 0x000fe2000fffe0ff */
[C---:B------:R-:W-:Y:S01]  /*3b60*/  ISETP.NE.AND P0, PT, R10.reuse, 0x2, PT ;  /* 0x000000020a00780c */ /* 0x040fe20003f05270 */
[----:B------:R-:W-:Y:S02]  /*3b70*/  UIADD3 UR8, UPT, UPT, UR8, 0x160, URZ ;  /* 0x0000016008087890 */ /* 0x000fe4000fffe0ff */
[----:B------:R-:W-:Y:S01]  /*3b80*/  UISETP.NE.AND UP0, UPT, UR18, 0x4, UPT ;  /* 0x000000041200788c */ /* 0x000fe2000bf05270 */
[----:B-12---:R-:W-:Y:S02]  /*3b90*/  SEL R0, RZ, 0x1, P0 ;  /* 0x00000001ff007807 */ /* 0x006fe40000000000 */
[----:B------:R-:W-:Y:S01]  /*3ba0*/  SEL R10, R10, RZ, P0 ;  /* 0x000000ff0a0a7207 */ /* 0x000fe20000000000 */
[----:B------:R-:W-:Y:S01]  /*3bb0*/  USEL UR4, URZ, 0x1, UP0 ;  /* 0x00000001ff047887 */ /* 0x000fe20008000000 */
[----:B------:R-:W-:Y:S01]  /*3bc0*/  LOP3.LUT R9, R9, R0, RZ, 0x3c, !PT ;  /* 0x0000000009097212 */ /* 0x000fe200078e3cff */
[----:B------:R-:W-:Y:S01]  /*3bd0*/  USEL UR18, UR18, URZ, UP0 ;  /* 0x000000ff12127287 */ /* 0x000fe20008000000 */
[----:B------:R1:W-:Y:S03]  /*3be0*/  UTCBAR [UR8], URZ ;  /* 0x000000ff080073e9 */ /* 0x0003e600080000ff */
[----:B------:R-:W-:Y:S01]  /*3bf0*/  LOP3.LUT R11, R11, UR4, RZ, 0x3c, !PT ;  /* 0x000000040b0b7c12 */ /* 0x000fe2000f8e3cff */
[----:B------:R-:W-:Y:S07]  /*3c00*/  @P1 BRA `(.L_x_72) ;  /* 0xfffffff800c81947 */ /* 0x000fee000383ffff */
[----:B------:R-:W2:Y:S01]  /*3c10*/  S2UR UR4, SR_CgaCtaId ;  /* 0x00000000000479c3 */ /* 0x000ea20000008800 */
[----:B------:R-:W-:Y:S01]  /*3c20*/  ELECT P0, URZ, PT ;  /* 0x0000000000ff782f */ /* 0x000fe20003800000 */
[----:B------:R-:W-:Y:S01]  /*3c30*/  IMAD.MOV.U32 R0, RZ, RZ, 0x1 ;  /* 0x00000001ff007424 */ /* 0x000fe200078e00ff */
[----:B------:R-:W-:Y:S01]  /*3c40*/  UIADD3 UR6, UPT, UPT, UR6, 0x180, URZ ;  /* 0x0000018006067890 */ /* 0x000fe2000fffe0ff */
[----:B------:R-:W-:Y:S01]  /*3c50*/  SHF.L.U32 R2, R11, 0x1f, RZ ;  /* 0x0000001f0b027819 */ /* 0x000fe200000006ff */
[----:B------:R-:W-:-:S03]  /*3c60*/  UMOV UR5, 0x40 ;  /* 0x0000004000057882 */ /* 0x000fc60000000000 */
[----:B------:R-:W-:Y:S01]  /*3c70*/  UVIRTCOUNT.DEALLOC.SMPOOL 0x80 ;  /* 0x000000800000784c */ /* 0x000fe20000000000 */
[----:B--2---:R-:W-:Y:S02]  /*3c80*/  ULEA UR4, UR4, UR5, 0x18 ;  /* 0x0000000504047291 */ /* 0x004fe4000f8ec0ff */
[----:B------:R-:W-:-:S07]  /*3c90*/  ULEA UR5, UR18, UR6, 0x3 ;  /* 0x0000000612057291 */ /* 0x000fce000f8e18ff */
[----:B------:R2:W-:Y:S02]  /*3ca0*/  @P0 STS.U8 [UR4+0x1c], R0 ;  /* 0x00001c00ff000988 */ /* 0x0005e40008000004 */
[----:B------:R-:W3:Y:S02]  /*3cb0*/  SYNCS.PHASECHK.TRANS64.TRYWAIT P0, [UR5], R2 ;  /* 0x00000002ff0075a7 */ /* 0x000ee40008001105 */
[----:B--23--:R-:W-:Y:S05]  /*3cc0*/  @!P0 BRA `(.L_x_73) ;  /* 0x0000004800288947 */ /* 0x00cfea0003800000 */
.L_x_172:
[----:B------:R-:W-:-:S04]  /*3cd0*/  UIADD3 UR7, UPT, UPT, UR18, 0x1, URZ ;  /* 0x0000000112077890 */ /* 0x000fc8000fffe0ff */
[----:B------:R-:W-:-:S04]  /*3ce0*/  UISETP.NE.AND UP0, UPT, UR7, 0x4, UPT ;  /* 0x000000040700788c */ /* 0x000fc8000bf05270 */
[----:B-1----:R-:W-:Y:S02]  /*3cf0*/  USEL UR8, URZ, 0x1, UP0 ;  /* 0x00000001ff087887 */ /* 0x002fe40008000000 */
[----:B------:R-:W-:-:S04]  /*3d00*/  USEL UR7, UR7, URZ, UP0 ;  /* 0x000000ff07077287 */ /* 0x000fc80008000000 */
[----:B------:R-:W-:Y:S01]  /*3d10*/  ULEA UR5, UR7, UR6, 0x3 ;  /* 0x0000000607057291 */ /* 0x000fe2000f8e18ff */
[----:B--2---:R-:W-:-:S04]  /*3d20*/  LOP3.LUT R2, R11, UR8, RZ, 0x3c, !PT ;  /* 0x000000080b027c12 */ /* 0x004fc8000f8e3cff */
[----:B------:R-:W-:-:S04]  /*3d30*/  SHF.L.U32 R3, R2, 0x1f, RZ ;  /* 0x0000001f02037819 */ /* 0x000fc800000006ff */
[----:B------:R-:W1:Y:S02]  /*3d40*/  SYNCS.PHASECHK.TRANS64.TRYWAIT P0, [UR5], R3 ;  /* 0x00000003ff0075a7 */ /* 0x000e640008001105 */
[----:B-1----:R-:W-:Y:S05]  /*3d50*/  @!P0 BRA `(.L_x_74) ;  /* 0x00000048001c8947 */ /* 0x002fea0003800000 */
.L_x_174:
        /* <DEDUP_REMOVED lines=9> */
.L_x_176:
[----:B------:R-:W-:-:S04]  /*3df0*/  UIADD3 UR7, UPT, UPT, UR7, 0x1, URZ ;  /* 0x0000000107077890 */ /* 0x000fc8000fffe0ff */
[----:B------:R-:W-:-:S04]  /*3e00*/  UISETP.NE.AND UP0, UPT, UR7, 0x4, UPT ;  /* 0x000000040700788c */ /* 0x000fc8000bf05270 */
[----:B------:R-:W-:Y:S02]  /*3e10*/  USEL UR5, URZ, 0x1, UP0 ;  /* 0x00000001ff057887 */ /* 0x000fe40008000000 */
[----:B------:R-:W-:-:S04]  /*3e20*/  USEL UR7, UR7, URZ, UP0 ;  /* 0x000000ff07077287 */ /* 0x000fc80008000000 */
[----:B------:R-:W-:Y:S01]  /*3e30*/  ULEA UR7, UR7, UR6, 0x3 ;  /* 0x0000000607077291 */ /* 0x000fe2000f8e18ff */
[----:B------:R-:W-:-:S04]  /*3e40*/  LOP3.LUT R2, R2, UR5, RZ, 0x3c, !PT ;  /* 0x0000000502027c12 */ /* 0x000fc8000f8e3cff */
[----:B------:R-:W-:-:S04]  /*3e50*/  SHF.L.U32 R2, R2, 0x1f, RZ ;  /* 0x0000001f02027819 */ /* 0x000fc800000006ff */
[----:B------:R-:W2:Y:S02]  /*3e60*/  SYNCS.PHASECHK.TRANS64.TRYWAIT P0, [UR7], R2 ;  /* 0x00000002ff0075a7 */ /* 0x000ea40008001107 */
[----:B--2---:R-:W-:Y:S05]  /*3e70*/  @!P0 BRA `(.L_x_76) ;  /* 0x0000004800048947 */ /* 0x004fea0003800000 */
.L_x_178:
[----:B------:R-:W-:Y:S01]  /*3e80*/  NOP ;  /* 0x0000000000007918 */ /* 0x000fe20000000000 */
[----:B-1----:R-:W1:Y:S01]  /*3e90*/  LDS R0, [UR4+0x14] ;  /* 0x00001404ff007984 */ /* 0x002e620008000800 */
[----:B------:R-:W-:Y:S01]  /*3ea0*/  ULOP3.LUT UR6, UR19, 0xffff, URZ, 0xc0, !UPT ;  /* 0x0000ffff13067892 */ /* 0x000fe2000f8ec0ff */
[----:B------:R-:W-:Y:S01]  /*3eb0*/  UMOV UR8, 0xffff ;  /* 0x0000ffff00087882 */ /* 0x000fe20000000000 */
[----:B------:R-:W-:Y:S02]  /*3ec0*/  UMOV UR5, 0x1 ;  /* 0x0000000100057882 */ /* 0x000fe40000000000 */
[----:B------:R-:W-:-:S04]  /*3ed0*/  USHF.R.U32.HI UR6, URZ, 0x5, UR6 ;  /* 0x00000005ff067899 */ /* 0x000fc80008011606 */
[----:B------:R-:W-:Y:S02]  /*3ee0*/  USHF.L.U32 UR8, UR8, UR6, URZ ;  /* 0x0000000608087299 */ /* 0x000fe400080006ff */
[----:B------:R-:W-:-:S04]  /*3ef0*/  USHF.L.U32 UR5, UR5, UR6, URZ ;  /* 0x0000000605057299 */ /* 0x000fc800080006ff */
[----:B-1----:R-:W-:-:S04]  /*3f00*/  LOP3.LUT R0, R0, UR8, RZ, 0xc0, !PT ;  /* 0x0000000800007c12 */ /* 0x002fc8000f8ec0ff */
[----:B------:R-:W-:-:S13]  /*3f10*/  ISETP.NE.AND P0, PT, R0, UR8, PT ;  /* 0x0000000800007c0c */ /* 0x000fda000bf05270 */
[----:B------:R-:W-:Y:S05]  /*3f20*/  @P0 BRA `(.L_x_77) ;  /* 0x0000000000580947 */ /* 0x000fea0003800000 */
[----:B------:R-:W1:Y:S02]  /*3f30*/  LDS R0, [UR4+0x18] ;  /* 0x00001804ff007984 */ /* 0x000e640008000800 */
[----:B-1----:R-:W-:-:S04]  /*3f40*/  LOP3.LUT R0, R0, UR5, RZ, 0xc0, !PT ;  /* 0x0000000500007c12 */ /* 0x002fc8000f8ec0ff */
[----:B------:R-:W-:-:S13]  /*3f50*/  ISETP.NE.AND P0, PT, R0, UR5, PT ;  /* 0x0000000500007c0c */ /* 0x000fda000bf05270 */
[----:B------:R-:W-:Y:S05]  /*3f60*/  @P0 BRA `(.L_x_78) ;  /* 0x00000000003c0947 */ /* 0x000fea0003800000 */
[----:B------:R-:W1:Y:S01]  /*3f70*/  S2R R2, SR_LANEID ;  /* 0x0000000000027919 */ /* 0x000e620000000000 */
[----:B------:R-:W-:Y:S01]  /*3f80*/  ULOP3.LUT UR8, URZ, UR8, URZ, 0x33, !UPT ;  /* 0x00000008ff087292 */ /* 0x000fe2000f8e33ff */
[----:B------:R-:W-:Y:S02]  /*3f90*/  VOTEU.ANY UR7, UPT, PT ;  /* 0x0000000000077886 */ /* 0x000fe400038e0100 */
[----:B------:R-:W-:-:S03]  /*3fa0*/  UFLO.U32 UR7, UR7 ;  /* 0x00000007000772bd */ /* 0x000fc600080e0000 */
[----:B------:R-:W-:-:S04]  /*3fb0*/  IMAD.U32 R0, RZ, RZ, UR8 ;  /* 0x00000008ff007e24 */ /* 0x000fc8000f8e00ff */
[----:B------:R2:W3:Y:S02]  /*3fc0*/  REDUX UR6, R0 ;  /* 0x00000000000673c4 */ /* 0x0004e40000000000 */
[----:B------:R1:W-:Y:S02]  /*3fd0*/  UTCATOMSWS.AND URZ, UR8 ;  /* 0x0000000800ff79e3 */ /* 0x0003e40008000000 */
[----:B-1----:R-:W-:Y:S02]  /*3fe0*/  ISETP.EQ.U32.AND P0, PT, R2, UR7, PT ;  /* 0x0000000702007c0c */ /* 0x002fe4000bf02070 */
[----:B--2---:R-:W-:Y:S02]  /*3ff0*/  LOP3.LUT R0, RZ, UR5, RZ, 0x33, !PT ;  /* 0x00000005ff007c12 */ /* 0x004fe4000f8e33ff */
[----:B---3--:R-:W-:Y:S02]  /*4000*/  MOV R2, UR6 ;  /* 0x0000000600027c02 */ /* 0x008fe40008000f00 */
[----:B------:R-:W1:Y:S07]  /*4010*/  REDUX UR5, R0 ;  /* 0x00000000000573c4 */ /* 0x000e6e0000000000 */
[----:B------:R2:W-:Y:S01]  /*4020*/  @P0 ATOMS.AND RZ, [UR4+0x14], R2 ;  /* 0x00001402ffff098c */ /* 0x0005e2000a800004 */
[----:B-1----:R-:W-:-:S05]  /*4030*/  IMAD.U32 R0, RZ, RZ, UR5 ;  /* 0x00000005ff007e24 */ /* 0x002fca000f8e00ff */
[----:B------:R2:W-:Y:S01]  /*4040*/  @P0 ATOMS.AND RZ, [UR4+0x18], R0 ;  /* 0x00001800ffff098c */ /* 0x0005e2000a800004 */
[----:B------:R-:W-:Y:S05]  /*4050*/  BRA `(.L_x_79) ;  /* 0x0000000000147947 */ /* 0x000fea0003800000 */
.L_x_78:
[----:B------:R-:W-:Y:S02]  /*4060*/  MOV R2, 0x4080 ;  /* 0x0000408000027802 */ /* 0x000fe40000000f00 */
[----:B----45:R-:W-:Y:S05]  /*4070*/  CALL.REL.NOINC `($__internal_0_$__cuda_sm10x_tcgen05_guardrail_trap_col_being_dealloced_not_returned_by_alloc) ;  /* 0x0000004800787944 */ /* 0x030fea0003c00000 */
[----:B------:R-:W-:Y:S05]  /*4080*/  BRA `(.L_x_79) ;  /* 0x0000000000087947 */ /* 0x000fea0003800000 */
.L_x_77:
[----:B------:R-:W-:Y:S02]  /*4090*/  MOV R2, 0x40b0 ;  /* 0x000040b000027802 */ /* 0x000fe40000000f00 */
[----:B----45:R-:W-:Y:S05]  /*40a0*/  CALL.REL.NOINC `($__internal_2_$__cuda_sm10x_tcgen05_guardrail_trap_unallocated_columns_being_dealloced) ;  /* 0x0000004800847944 */ /* 0x030fea0003c00000 */
.L_x_79:
[----:B------:R-:W-:Y:S01]  /*40b0*/  NOP ;  /* 0x0000000000007918 */ /* 0x000fe20000000000 */
[----:B------:R-:W-:Y:S05]  /*40c0*/  EXIT ;  /* 0x000000000000794d */ /* 0x000fea0003800000 */
.L_x_61:
[----:B------:R-:W-:-:S09]  /*40d0*/  UISETP.NE.OR UP2, UPT, UR8, 0x3, !UP2 ;  /* 0x000000030800788c */ /* 0x000fd2000d745670 */
[----:B------:R-:W-:Y:S05]  /*40e0*/  BRA.U UP2, `(.L_x_80) ;  /* 0x0000000d02b07547 */ /* 0x000fea000b800000 */
[----:B------:R-:W1:Y:S01]  /*40f0*/  LDC R0, c[0x0][0xb30] ;  /* 0x0002cc00ff007b82 */ /* 0x000e620000000800 */
[----:B------:R-:W2:Y:S01]  /*4100*/  LDCU.64 UR8, c[0x0][0x888] ;  /* 0x00011100ff0877ac */ /* 0x000ea20008000a00 */
[----:B------:R-:W-:Y:S02]  /*4110*/  HFMA2 R27, -RZ, RZ, 0, 0 ;  /* 0x00000000ff1b7431 */ /* 0x000fe400000001ff */
[----:B------:R-:W-:Y:S01]  /*4120*/  IMAD.MOV.U32 R29, RZ, RZ, 0x1 ;  /* 0x00000001ff1d7424 */ /* 0x000fe200078e00ff */
[----:B------:R-:W-:Y:S01]  /*4130*/  MOV R25, 0x2000 ;  /* 0x0000200000197802 */ /* 0x000fe20000000f00 */
[----:B------:R-:W4:Y:S01]  /*4140*/  LDCU.64 UR4, c[0x0][0x890] ;  /* 0x00011200ff0477ac */ /* 0x000f220008000a00 */
[----:B------:R-:W-:Y:S01]  /*4150*/  IMAD.MOV.U32 R28, RZ, RZ, RZ ;  /* 0x000000ffff1c7224 */ /* 0x000fe200078e00ff */
[----:B------:R-:W3:Y:S01]  /*4160*/  LDC R24, c[0x0][0x370] ;  /* 0x0000dc00ff187b82 */ /* 0x000ee20000000800 */
[----:B------:R-:W-:Y:S01]  /*4170*/  UMOV UR7, 0x400 ;  /* 0x0000040000077882 */ /* 0x000fe20000000000 */
[----:B------:R-:W-:-:S02]  /*4180*/  UPLOP3.LUT UP1, UPT, UPT, UPT, UPT, 0x40, 0x4 ;  /* 0x000000000004789c */ /* 0x000fc40003f2e870 */
[----:B------:R-:W-:Y:S01]  /*4190*/  ULEA UR7, UR37, UR7, 0x18 ;  /* 0x0000000725077291 */ /* 0x000fe2000f8ec0ff */
[----:B------:R-:W-:-:S03]  /*41a0*/  UMOV UR13, URZ ;  /* 0x000000ff000d7c82 */ /* 0x000fc60008000000 */
[----:B------:R-:W3:Y:S01]  /*41b0*/  LDC R3, c[0x0][0xb0c] ;  /* 0x0002c300ff037b82 */ /* 0x000ee20000000800 */
[----:B--2---:R-:W-:Y:S02]  /*41c0*/  UISETP.NE.U32.AND UP3, UPT, UR8, URZ, UPT ;  /* 0x000000ff0800728c */ /* 0x004fe4000bf65070 */
[----:B----4-:R-:W-:-:S05]  /*41d0*/  UISETP.NE.U32.AND UP4, UPT, UR4, URZ, UPT ;  /* 0x000000ff0400728c */ /* 0x010fca000bf85070 */
[----:B------:R-:W2:Y:S01]  /*41e0*/  LDC R18, c[0x0][0xb20] ;  /* 0x0002c800ff127b82 */ /* 0x000ea20000000800 */
[----:B-1----:R-:W-:Y:S01]  /*41f0*/  ISETP.NE.AND P1, PT, R0, 0x1, PT ;  /* 0x000000010000780c */ /* 0x002fe20003f25270 */
[----:B------:R-:W-:Y:S02]  /*4200*/  UISETP.NE.AND.EX UP3, UPT, UR9, URZ, UPT, UP3 ;  /* 0x000000ff0900728c */ /* 0x000fe4000bf65330 */
[----:B------:R-:W-:-:S04]  /*4210*/  UISETP.NE.AND.EX UP4, UPT, UR5, URZ, UPT, UP4 ;  /* 0x000000ff0500728c */ /* 0x000fc8000bf85340 */
[----:B------:R-:W1:Y:S08]  /*4220*/  LDC.64 R30, c[0x0][0x348] ;  /* 0x0000d200ff1e7b82 */ /* 0x000e700000000a00 */
[----:B------:R-:W4:Y:S08]  /*4230*/  LDC.64 R16, c[0x0][0xb10] ;  /* 0x0002c400ff107b82 */ /* 0x000f300000000a00 */
[----:B------:R-:W1:Y:S08]  /*4240*/  LDC.64 R6, c[0x0][0xb18] ;  /* 0x0002c600ff067b82 */ /* 0x000e700000000a00 */
[----:B------:R-:W1:Y:S08]  /*4250*/  LDC.64 R4, c[0x0][0xb28] ;  /* 0x0002ca00ff047b82 */ /* 0x000e700000000a00 */
[----:B--23--:R-:W1:Y:S02]  /*4260*/  LDC R19, c[0x0][0x374] ;  /* 0x0000dd00ff137b82 */ /* 0x00ce640000000800 */
.L_x_89:
[C---:B------:R-:W-:Y:S02]  /*4270*/  LEA R0, R28.reuse, UR7, 0x3 ;  /* 0x000000071c007c11 */ /* 0x040fe4000f8e18ff */
[----:B------:R-:W-:Y:S02]  /*4280*/  SHF.L.U32 R2, R27, 0x1f, RZ ;  /* 0x0000001f1b027819 */ /* 0x000fe400000006ff */
[----:B------:R-:W-:Y:S02]  /*4290*/  LEA R20, R28, UR7, 0x4 ;  /* 0x000000071c147c11 */ /* 0x000fe4000f8e20ff */
[----:B--2---:R-:W2:Y:S02]  /*42a0*/  SYNCS.PHASECHK.TRANS64.TRYWAIT P0, [R0+URZ+0x140], R2 ;  /* 0x00014002000075a7 */ /* 0x004ea400080011ff */
[----:B--2---:R-:W-:Y:S05]  /*42b0*/  @!P0 BRA `(.L_x_81) ;  /* 0x00000044000c8947 */ /* 0x004fea0003800000 */
.L_x_179:
[----:B------:R-:W-:Y:S01]  /*42c0*/  ISETP.GE.AND P0, PT, R40, 0x1, PT ;  /* 0x000000012800780c */ /* 0x000fe20003f06270 */
[----:B------:R-:W3:Y:S01]  /*42d0*/  LDS.128 R20, [R20+0x1d0] ;  /* 0x0001d00014147984 */ /* 0x000ee20000000c00 */
[----:B--2---:R-:W-:Y:S01]  /*42e0*/  VIADD R0, R0, 0x150 ;  /* 0x0000015000007836 */ /* 0x004fe20000000000 */
[----:B------:R-:W-:Y:S01]  /*42f0*/  @!PT LDS RZ, [RZ] ;  /* 0x00000000fffff984 */ /* 0x000fe20000000800 */
[----:B------:R-:W-:Y:S01]  /*4300*/  @!PT LDS RZ, [RZ] ;  /* 0x00000000fffff984 */ /* 0x000fe20000000800 */
[----:B------:R-:W-:Y:S01]  /*4310*/  @!PT LDS RZ, [RZ] ;  /* 0x00000000fffff984 */ /* 0x000fe20000000800 */
[----:B------:R-:W-:Y:S01]  /*4320*/  @!PT LDS RZ, [RZ] ;  /* 0x00000000fffff984 */ /* 0x000fe20000000800 */
[----:B------:R2:W-:Y:S06]  /*4330*/  MEMBAR.ALL.CTA ;  /* 0x0000000000007992 */ /* 0x0005ec0000008000 */
[----:B--2---:R-:W2:Y:S01]  /*4340*/  FENCE.VIEW.ASYNC.S ;  /* 0x00000000000073c6 */ /* 0x004ea20000000000 */
[----:B------:R-:W-:Y:S04]  /*4350*/  PRMT R0, RZ, 0x654, R0 ;  /* 0x00000654ff007816 */ /* 0x000fe80000000000 */
[----:B--2---:R2:W-:Y:S01]  /*4360*/  SYNCS.ARRIVE.TRANS64.RED.A1T0 RZ, [R0+URZ], RZ ;  /* 0x000000ff00ff79a7 */ /* 0x0045e200081004ff */
[----:B---3--:R-:W-:Y:S11]  /*4370*/  LOP3.LUT P3, RZ, R22, 0x1, RZ, 0xc0, !PT ;  /* 0x0000000116ff7812 */ /* 0x008ff6000786c0ff */
[----:B------:R-:W-:Y:S02]  /*4380*/  @!UPT UIADD3 URZ, UPT, UPT, URZ, URZ, URZ ;  /* 0x000000fffffff290 */ /* 0x000fe4000fffe0ff */
[----:B------:R-:W-:Y:S02]  /*4390*/  @P3 MOV R11, R20 ;  /* 0x00000014000b3202 */ /* 0x000fe40000000f00 */
[----:B------:R-:W-:Y:S01]  /*43a0*/  @P3 LOP3.LUT R10, R21, 0xffff, RZ, 0xc0, !PT ;  /* 0x0000ffff150a3812 */ /* 0x000fe200078ec0ff */
[----:B--2---:R-:W-:Y:S06]  /*43b0*/  @!P0 BRA `(.L_x_82) ;  /* 0x0000000000a48947 */ /* 0x004fec0003800000 */
[-C--:B-1----:R-:W-:Y:S01]  /*43c0*/  IMAD.HI.U32 R0, R19, R7.reuse, RZ ;  /* 0x0000000713007227 */ /* 0x082fe200078e00ff */
[----:B------:R-:W-:Y:S02]  /*43d0*/  ISETP.NE.AND P0, PT, R6, 0x1, PT ;  /* 0x000000010600780c */ /* 0x000fe40003f05270 */
[----:B------:R-:W-:Y:S01]  /*43e0*/  ISETP.NE.AND P2, PT, R40, 0x1, PT ;  /* 0x000000012800780c */ /* 0x000fe20003f45270 */
[----:B----4-:R-:W-:Y:S01]  /*43f0*/  IMAD.HI.U32 R9, R24, R16, RZ ;  /* 0x0000001018097227 */ /* 0x010fe200078e00ff */
[----:B------:R-:W-:Y:S02]  /*4400*/  SHF.R.U32.HI R0, RZ, R18, R0 ;  /* 0x00000012ff007219 */ /* 0x000fe40000011600 */
[----:B------:R-:W-:Y:S01]  /*4410*/  ISETP.NE.AND P4, PT, R3, 0x1, PT ;  /* 0x000000010300780c */ /* 0x000fe20003f85270 */
[----:B------:R-:W-:Y:S01]  /*4420*/  IMAD.HI.U32 R13, R10, R7, RZ ;  /* 0x000000070a0d7227 */ /* 0x000fe200078e00ff */
[----:B------:R-:W-:Y:S02]  /*4430*/  SHF.R.U32.HI R9, RZ, R17, R9 ;  /* 0x00000011ff097219 */ /* 0x000fe40000011609 */
[----:B------:R-:W-:Y:S01]  /*4440*/  SEL R0, R19, R0, !P0 ;  /* 0x0000000013007207 */ /* 0x000fe20004000000 */
[----:B------:R-:W-:Y:S01]  /*4450*/  IMAD.HI.U32 R12, R11, R16, RZ ;  /* 0x000000100b0c7227 */ /* 0x000fe200078e00ff */
[----:B------:R-:W-:Y:S03]  /*4460*/  SEL R9, R24, R9, !P4 ;  /* 0x0000000918097207 */ /* 0x000fe60006000000 */
[-C--:B------:R-:W-:Y:S01]  /*4470*/  IMAD.HI.U32 R8, R0, R4.reuse, RZ ;  /* 0x0000000400087227 */ /* 0x080fe200078e00ff */
[----:B------:R-:W-:Y:S03]  /*4480*/  SHF.R.U32.HI R12, RZ, R17, R12 ;  /* 0x00000011ff0c7219 */ /* 0x000fe6000001160c */
[----:B------:R-:W-:Y:S01]  /*4490*/  IMAD.HI.U32 R2, R9, R4, RZ ;  /* 0x0000000409027227 */ /* 0x000fe200078e00ff */
[-C--:B------:R-:W-:Y:S02]  /*44a0*/  @P2 SHF.R.U32.HI R0, RZ, R5.reuse, R8 ;  /* 0x00000005ff002219 */ /* 0x080fe40000011608 */
[----:B------:R-:W-:Y:S02]  /*44b0*/  SHF.R.U32.HI R8, RZ, R18, R13 ;  /* 0x00000012ff087219 */ /* 0x000fe4000001160d */
[----:B------:R-:W-:Y:S01]  /*44c0*/  @P2 SHF.R.U32.HI R9, RZ, R5, R2 ;  /* 0x00000005ff092219 */ /* 0x000fe20000011602 */
[----:B------:R-:W-:Y:S01]  /*44d0*/  IMAD R0, R40, R0, RZ ;  /* 0x0000000028007224 */ /* 0x000fe200078e02ff */
[----:B------:R-:W-:Y:S02]  /*44e0*/  SEL R8, R10, R8, !P0 ;  /* 0x000000080a087207 */ /* 0x000fe40004000000 */
[----:B------:R-:W-:Y:S01]  /*44f0*/  SEL R2, R11, R12, !P4 ;  /* 0x0000000c0b027207 */ /* 0x000fe20006000000 */
[----:B------:R-:W-:Y:S01]  /*4500*/  IMAD R12, R40, R9, RZ ;  /* 0x00000009280c7224 */ /* 0x000fe200078e02ff */
[C---:B------:R-:W-:Y:S01]  /*4510*/  ISETP.GE.AND P0, PT, R8.reuse, R0, PT ;  /* 0x000000000800720c */ /* 0x040fe20003f06270 */
[----:B------:R-:W-:Y:S03]  /*4520*/  IMAD.HI.U32 R0, R8, R4, RZ ;  /* 0x0000000408007227 */ /* 0x000fe600078e00ff */
[----:B------:R-:W-:Y:S02]  /*4530*/  ISETP.GE.OR P0, PT, R2, R12, P0 ;  /* 0x0000000c0200720c */ /* 0x000fe40000706670 */
[-C--:B------:R-:W-:Y:S04]  /*4540*/  SHF.R.U32.HI R0, RZ, R5.reuse, R0 ;  /* 0x00000005ff007219 */ /* 0x080fe80000011600 */
[----:B------:R-:W-:Y:S05]  /*4550*/  SEL R13, R8, R0, !P2 ;  /* 0x00000000080d7207 */ /* 0x000fea0005000000 */
[----:B------:R-:W-:Y:S02]  /*4560*/  IMAD.MOV R12, RZ, RZ, -R13 ;  /* 0x000000ffff0c7224 */ /* 0x000fe400078e0a0d */
[----:B------:R-:W-:Y:S04]  /*4570*/  @!P0 IMAD.HI.U32 R0, R2, R4, RZ ;  /* 0x0000000402008227 */ /* 0x000fe800078e00ff */
[----:B------:R-:W-:Y:S01]  /*4580*/  IMAD R12, R40, R12, R8 ;  /* 0x0000000c280c7224 */ /* 0x000fe200078e0208 */
[----:B------:R-:W-:Y:S04]  /*4590*/  @!P0 SHF.R.U32.HI R0, RZ, R5, R0 ;  /* 0x00000005ff008219 */ /* 0x000fe80000011600 */
[----:B------:R-:W-:Y:S04]  /*45a0*/  @!P0 SEL R0, R2, R0, !P2 ;  /* 0x0000000002008207 */ /* 0x000fe80005000000 */
[----:B------:R-:W-:Y:S01]  /*45b0*/  @!P0 IADD3 R13, PT, PT, R13, -R0, RZ ;  /* 0x800000000d0d8210 */ /* 0x000fe20007ffe0ff */
[----:B------:R-:W-:Y:S01]  /*45c0*/  @!P0 IMAD R0, R9, R12, R0 ;  /* 0x0000000c09008224 */ /* 0x000fe200078e0200 */
[----:B------:R-:W-:Y:S01]  /*45d0*/  IADD3 R9, PT, PT, -R8, RZ, RZ ;  /* 0x000000ff08097210 */ /* 0x000fe20007ffe1ff */
[--C-:B------:R-:W-:Y:S02]  /*45e0*/  IMAD.MOV R12, RZ, RZ, -R2.reuse ;  /* 0x000000ffff0c7224 */ /* 0x100fe400078e0a02 */
[----:B------:R-:W-:Y:S02]  /*45f0*/  @!P0 IMAD R8, R13, R40, R2 ;  /* 0x000000280d088224 */ /* 0x000fe400078e0202 */
[----:B------:R-:W-:Y:S02]  /*4600*/  @!P0 IMAD.MOV.U32 R2, RZ, RZ, R0 ;  /* 0x000000ffff028224 */ /* 0x000fe400078e0000 */
[----:B------:R-:W-:Y:S02]  /*4610*/  IMAD R11, R3, R12, R11 ;  /* 0x0000000c030b7224 */ /* 0x000fe400078e020b */
[----:B------:R-:W-:Y:S02]  /*4620*/  IMAD R10, R6, R9, R10 ;  /* 0x00000009060a7224 */ /* 0x000fe400078e020a */
[----:B------:R-:W-:Y:S02]  /*4630*/  IMAD R11, R2, R3, R11 ;  /* 0x00000003020b7224 */ /* 0x000fe400078e020b */
[----:B------:R-:W-:Y:S02]  /*4640*/  IMAD R10, R8, R6, R10 ;  /* 0x00000006080a7224 */ /* 0x000fe400078e020a */
.L_x_82:
[----:B------:R-:W-:Y:S05]  /*4650*/  BRA.U UP1, `(.L_x_83) ;  /* 0x0000000101107547 */ /* 0x000fea000b800000 */
[----:B------:R-:W-:Y:S04]  /*4660*/  MOV R2, UR6 ;  /* 0x0000000600027c02 */ /* 0x000fe80008000f00 */
[----:B------:R-:W-:Y:S04]  /*4670*/  SHF.L.U32 R2, R2, 0x1f, RZ ;  /* 0x0000001f02027819 */ /* 0x000fe800000006ff */
[----:B------:R-:W2:Y:S02]  /*4680*/  SYNCS.PHASECHK.TRANS64.TRYWAIT P0, [UR7+0x138], R2 ;  /* 0x00013802ff0075a7 */ /* 0x000ea40008001107 */
[----:B--2---:R-:W-:Y:S05]  /*4690*/  @!P0 BRA `(.L_x_84) ;  /* 0x0000004000288947 */ /* 0x004fea0003800000 */
.L_x_83:
[----:B------:R-:W-:Y:S02]  /*46a0*/  R2UR UR11, R15 ;  /* 0x000000000f0b72ca */ /* 0x000fe400000e0000 */
[----:B------:R-:W-:Y:S02]  /*46b0*/  R2UR UR10, R14 ;  /* 0x000000000e0a72ca */ /* 0x000fe400000e0000 */
[----:B------:R-:W-:Y:S04]  /*46c0*/  ISETP.NE.U32.AND P2, PT, RZ, UR4, PT ;  /* 0x00000004ff007c0c */ /* 0x000fe8000bf45070 */
[----:B------:R-:W-:Y:S05]  /*46d0*/  ISETP.NE.AND.EX P2, PT, RZ, UR5, PT, P2 ;  /* 0x00000005ff007c0c */ /* 0x000fea000bf45320 */
[----:B------:R-:W-:Y:S02]  /*46e0*/  USHF.L.U32 UR11, UR11, 0x7, URZ ;  /* 0x000000070b0b7899 */ /* 0x000fe400080006ff */
[----:B------:R-:W-:Y:S01]  /*46f0*/  USHF.L.U32 UR10, UR10, 0x6, URZ ;  /* 0x000000060a0a7899 */ /* 0x000fe200080006ff */
[----:B------:R-:W-:Y:S11]  /*4700*/  BRA.U !UP4, `(.L_x_85) ;  /* 0x000000010c347547 */ /* 0x000ff6000b800000 */
[----:B------:R-:W-:Y:S01]  /*4710*/  UPLOP3.LUT UP0, UPT, UPT, UPT, UP3, 0x80, 0x8 ;  /* 0x000000000008789c */ /* 0x000fe20003f0f030 */
[----:B--2---:R-:W-:Y:S02]  /*4720*/  HFMA2 R0, -RZ, RZ, 0, 5.9604644775390625e-08 ;  /* 0x00000001ff007431 */ /* 0x004fe400000001ff */
[----:B------:R-:W-:Y:S03]  /*4730*/  IMAD.MOV.U32 R88, RZ, RZ, 0x1 ;  /* 0x00000001ff587424 */ /* 0x000fe600078e00ff */
[----:B------:R-:W-:Y:S05]  /*4740*/  PLOP3.LUT P0, PT, PT, PT, UP0, 0x80, 0x8 ;  /* 0x000000000008781c */ /* 0x000fea0003f0f008 */
[----:B------:R-:W2:Y:S01]  /*4750*/  @UP0 LDCU.64 UR14, c[0x0][0x888] ;  /* 0x00011100ff0e07ac */ /* 0x000ea20008000a00 */
[----:B------:R-:W-:Y:S07]  /*4760*/  @UP0 UIMAD UR8, UR36, UR4, URZ ;  /* 0x00000004240802a4 */ /* 0x000fee000f8e02ff */
[----:B------:R-:W-:Y:S01]  /*4770*/  @!P0 PRMT R88, R0, 0x7610, R88 ;  /* 0x0000761000588816 */ /* 0x000fe20000000058 */
[----:B--2---:R-:W-:Y:S03]  /*4780*/  @UP0 UIMAD.WIDE UR14, UR8, 0x4, UR14 ;  /* 0x00000004080e08a5 */ /* 0x004fe6000f8e020e */
[----:B------:R-:W2:Y:S03]  /*4790*/  @!UP0 LDCU UR8, c[0x0][0x880] ;  /* 0x00011000ff0887ac */ /* 0x000ea60008000800 */
[----:B------:R-:W-:Y:S01]  /*47a0*/  IMAD.U32 R8, RZ, RZ, UR14 ;  /* 0x0000000eff087e24 */ /* 0x000fe2000f8e00ff */
[----:B------:R-:W-:Y:S05]  /*47b0*/  MOV R9, UR15 ;  /* 0x0000000f00097c02 */ /* 0x000fea0008000f00 */
[----:B-----5:R3:W5:Y:S02]  /*47c0*/  @P0 LDG.E R49, desc[UR46][R8.64] ;  /* 0x0000002e08310981 */ /* 0x020764000c1e1900 */
[----:B--23--:R-:W-:Y:S07]  /*47d0*/  @!P0 IMAD.U32 R49, RZ, RZ, UR8 ;  /* 0x00000008ff318e24 */ /* 0x00cfee000f8e00ff */
.L_x_85:
[----:B-----5:R-:W-:Y:S01]  /*47e0*/  @!P2 FSETP.EQ.AND P0, PT, R49, RZ, PT ;  /* 0x000000ff3100a20b */ /* 0x020fe20003f02000 */
[----:B------:R-:W-:Y:S01]  /*47f0*/  @!UPT UIADD3 URZ, UPT, UPT, URZ, URZ, URZ ;  /* 0x000000fffffff290 */ /* 0x000fe2000fffe0ff */
[----:B------:R-:W-:Y:S11]  /*4800*/  @!P2 BRA `(.L_x_86) ;  /* 0x000000000014a947 */ /* 0x000ff60003800000 */
[----:B------:R-:W-:Y:S02]  /*4810*/  LOP3.LUT P2, RZ, R88, 0xff, RZ, 0xc0, !PT ;  /* 0x000000ff58ff7812 */ /* 0x000fe4000784c0ff */
[----:B------:R-:W-:Y:S04]  /*4820*/  PLOP3.LUT P0, PT, PT, PT, UP0, 0x80, 0x8 ;  /* 0x000000000008781c */ /* 0x000fe80003f0f008 */
[----:B------:R-:W-:Y:S07]  /*4830*/  PLOP3.LUT P0, PT, P0, PT, PT, 0x8, 0x80 ;  /* 0x000000000080781c */ /* 0x000fee000070e170 */
[----:B------:R-:W-:Y:S11]  /*4840*/  @P2 FSETP.EQ.AND P0, PT, R49, RZ, PT ;  /* 0x000000ff3100220b */ /* 0x000ff60003f02000 */
[----:B------:R-:W-:Y:S02]  /*4850*/  @!UPT UIADD3 URZ, UPT, UPT, URZ, URZ, URZ ;  /* 0x000000fffffff290 */ /* 0x000fe4000fffe0ff */
.L_x_86:
[----:B------:R-:W-:Y:S01]  /*4860*/  ULEA UR15, UR13, UR7, 0x3 ;  /* 0x000000070d0f7291 */ /* 0x000fe2000f8e18ff */
[----:B------:R-:W-:Y:S02]  /*4870*/  SHF.L.U32 R9, R29, 0x1f, RZ ;  /* 0x0000001f1d097819 */ /* 0x000fe400000006ff */
[----:B------:R-:W-:Y:S04]  /*4880*/  ELECT P4, URZ, PT ;  /* 0x0000000000ff782f */ /* 0x000fe80003880000 */
[----:B------:R-:W-:Y:S02]  /*4890*/  PLOP3.LUT P4, PT, P0, P4, PT, 0xf2, 0x2f ;  /* 0x00000000002f781c */ /* 0x000fe40000789e72 */
[----:B------:R-:W3:Y:S11]  /*48a0*/  SYNCS.PHASECHK.TRANS64.TRYWAIT P2, [UR15+0x118], R9 ;  /* 0x00011809ff0075a7 */ /* 0x000ef6000804110f */
[----:B-1----:R-:W-:Y:S05]  /*48b0*/  @!P4 IADD3 R8, P0, PT, R30, 0x580, RZ ;  /* 0x000005801e08c810 */ /* 0x002fea0007f1e0ff */
[----:B--2---:R-:W-:Y:S01]  /*48c0*/  @!P4 IMAD.X R2, RZ, RZ, R31, P0 ;  /* 0x000000ffff02c224 */ /* 0x004fe200000e061f */
[----:B---3--:R-:W-:Y:S07]  /*48d0*/  @!P2 BRA `(.L_x_87) ;  /* 0x0000003c00b0a947 */ /* 0x008fee0003800000 */
.L_x_182:
[----:B------:R-:W2:Y:S01]  /*48e0*/  LDC.64 R12, c[0x0][0xb18] ;  /* 0x0002c600ff0c7b82 */ /* 0x000ea20000000a00 */
[----:B------:R-:W-:Y:S01]  /*48f0*/  @!P4 R2UR UR8, R2 ;  /* 0x000000000208c2ca */ /* 0x000fe200000e0000 */
[----:B------:R-:W-:Y:S01]  /*4900*/  VOTEU.ALL UP2, P4 ;  /* 0x0000000000ff7886 */ /* 0x000fe20002040000 */
[----:B------:R-:W-:Y:S01]  /*4910*/  @!P4 R2UR UR9, R8 ;  /* 0x000000000809c2ca */ /* 0x000fe200000e0000 */
[----:B------:R-:W-:Y:S01]  /*4920*/  VOTEU.ALL UP1, P4 ;  /* 0x0000000000ff7886 */ /* 0x000fe20002020000 */
[----:B-1----:R-:W-:Y:S03]  /*4930*/  @!P4 IMAD.MOV.U32 R0, RZ, RZ, 0x2000 ;  /* 0x00002000ff00c424 */ /* 0x002fe600078e00ff */
[----:B------:R-:W1:Y:S01]  /*4940*/  @!P1 LDC R2, c[0x0][0xb0c] ;  /* 0x0002c300ff029b82 */ /* 0x000e620000000800 */
[----:B------:R-:W-:Y:S01]  /*4950*/  UMOV UR20, 0x0 ;  /* 0x0000000000147882 */ /* 0x000fe20000000000 */
[----:B------:R-:W-:Y:S01]  /*4960*/  UMOV UR21, 0x10000000 ;  /* 0x1000000000157882 */ /* 0x000fe20000000000 */
[----:B------:R-:W-:Y:S01]  /*4970*/  UMOV UR12, UR36 ;  /* 0x00000024000c7c82 */ /* 0x000fe20008000000 */
[----:B------:R-:W-:Y:S01]  /*4980*/  UIADD3 UR14, UPT, UPT, UR13, 0x1, URZ ;  /* 0x000000010d0e7890 */ /* 0x000fe2000fffe0ff */
[----:B------:R-:W-:Y:S01]  /*4990*/  @P3 SHF.R.U32.HI R26, RZ, 0x10, R21 ;  /* 0x00000010ff1a3819 */ /* 0x000fe20000011615 */
[----:B------:R-:W-:Y:S02]  /*49a0*/  VIADD R28, R28, 0x1 ;  /* 0x000000011c1c7836 */ /* 0x000fe40000000000 */
[----:B------:R-:W-:Y:S01]  /*49b0*/  IMAD.U32 R9, RZ, RZ, UR8 ;  /* 0x00000008ff097e24 */ /* 0x000fe2000f8e00ff */
[----:B------:R-:W-:Y:S01]  /*49c0*/  @!UP2 ULEA UR8, UR13, UR7, 0xd ;  /* 0x000000070d08a291 */ /* 0x000fe2000f8e68ff */
[----:B------:R-:W-:Y:S01]  /*49d0*/  IMAD.U32 R8, RZ, RZ, UR9 ;  /* 0x00000009ff087e24 */ /* 0x000fe2000f8e00ff */
[----:B------:R-:W-:Y:S02]  /*49e0*/  UIADD3 UR9, UPT, UPT, UR15, 0x100, URZ ;  /* 0x000001000f097890 */ /* 0x000fe4000fffe0ff */
[----:B------:R-:W-:Y:S01]  /*49f0*/  @!P4 R2UR UR19, R9 ;  /* 0x000000000913c2ca */ /* 0x000fe200000e0000 */
[----:B------:R-:W-:Y:S01]  /*4a00*/  @!UP2 UIADD3 UR8, UPT, UPT, UR8, 0x200, URZ ;  /* 0x000002000808a890 */ /* 0x000fe2000fffe0ff */
[----:B------:R-:W-:Y:S01]  /*4a10*/  @!P4 R2UR UR18, R8 ;  /* 0x000000000812c2ca */ /* 0x000fe200000e0000 */
[----:B------:R-:W-:Y:S01]  /*4a20*/  UISETP.NE.AND UP5, UPT, UR14, 0x3, UPT ;  /* 0x000000030e00788c */ /* 0x000fe2000bfa5270 */
[----:B------:R-:W3:Y:S01]  /*4a30*/  LDC.64 R8, c[0x0][0xb10] ;  /* 0x0002c400ff087b82 */ /* 0x000ee20000000a00 */
[----:B------:R-:W-:Y:S02]  /*4a40*/  UPRMT UR16, UR37, 0x654, UR9 ;  /* 0x0000065425107896 */ /* 0x000fe40008000009 */
[----:B------:R-:W-:Y:S02]  /*4a50*/  USEL UR17, URZ, 0x1, UP5 ;  /* 0x00000001ff117887 */ /* 0x000fe4000a800000 */
[----:B------:R-:W-:Y:S04]  /*4a60*/  USEL UR14, UR14, URZ, UP5 ;  /* 0x000000ff0e0e7287 */ /* 0x000fe8000a800000 */
[----:B------:R-:W-:Y:S01]  /*4a70*/  ULEA UR13, UR14, UR7, 0x3 ;  /* 0x000000070e0d7291 */ /* 0x000fe2000f8e18ff */
[----:B------:R-:W-:Y:S01]  /*4a80*/  LOP3.LUT R29, R29, UR17, RZ, 0x3c, !PT ;  /* 0x000000111d1d7c12 */ /* 0x000fe2000f8e3cff */
[----:B------:R1:W-:Y:S01]  /*4a90*/  @!UP1 UTMALDG.3D [UR8], [UR18], desc[UR20] ;  /* 0x00001408120095b4 */ /* 0x0003e20008011000 */
[----:B------:R5:W-:Y:S02]  /*4aa0*/  @!P4 SYNCS.ARRIVE.TRANS64.RED.A0TR RZ, [UR15+0x100], R0 ;  /* 0x00010000ffffc9a7 */ /* 0x000be4000830040f */
[----:B------:R-:W-:Y:S01]  /*4ab0*/  SHF.L.U32 R14, R29, 0x1f, RZ ;  /* 0x0000001f1d0e7819 */ /* 0x000fe200000006ff */
[C---:B---3--:R-:W-:Y:S01]  /*4ac0*/  @!P1 IMAD.HI.U32 R8, R11.reuse, R8, RZ ;  /* 0x000000080b089227 */ /* 0x048fe200078e00ff */
[----:B--2---:R-:W-:Y:S02]  /*4ad0*/  @!P1 ISETP.NE.AND P0, PT, R12, 0x1, PT ;  /* 0x000000010c00980c */ /* 0x004fe40003f05270 */
[----:B-1----:R-:W-:Y:S01]  /*4ae0*/  @!P1 ISETP.NE.AND P2, PT, R2, 0x1, PT ;  /* 0x000000010200980c */ /* 0x002fe20003f45270 */
[----:B------:R-:W-:Y:S01]  /*4af0*/  SYNCS.ARRIVE.TRANS64.RED.A1T0 RZ, [UR16], RZ ;  /* 0x000000ffffff79a7 */ /* 0x000fe20008100410 */
[C---:B------:R-:W-:Y:S01]  /*4b00*/  @!P1 IMAD.HI.U32 R13, R10.reuse, R13, RZ ;  /* 0x0000000d0a0d9227 */ /* 0x040fe200078e00ff */
[----:B------:R-:W-:Y:S04]  /*4b10*/  @!P1 SHF.R.U32.HI R8, RZ, R9, R8 ;  /* 0x00000009ff089219 */ /* 0x000fe80000011608 */
[----:B------:R-:W-:Y:S01]  /*4b20*/  @!P1 SEL R8, R11, R8, !P2 ;  /* 0x000000080b089207 */ /* 0x000fe20005000000 */
[----:B------:R-:W1:Y:S01]  /*4b30*/  SYNCS.PHASECHK.TRANS64.TRYWAIT P5, [UR13+0x118], R14 ;  /* 0x0001180eff0075a7 */ /* 0x000e6200080a110d */
[----:B-----5:R-:W2:Y:S02]  /*4b40*/  @!P1 LDC R0, c[0x0][0xb20] ;  /* 0x0002c800ff009b82 */ /* 0x020ea40000000800 */
[----:B--2---:R-:W-:Y:S04]  /*4b50*/  @!P1 SHF.R.U32.HI R0, RZ, R0, R13 ;  /* 0x00000000ff009219 */ /* 0x004fe8000001160d */
[----:B------:R-:W-:Y:S05]  /*4b60*/  @!P1 SEL R9, R10, R0, !P0 ;  /* 0x000000000a099207 */ /* 0x000fea0004000000 */
[----:B------:R-:W-:Y:S02]  /*4b70*/  @!P1 IMAD.IADD R0, R9, 0x1, -R8 ;  /* 0x0000000109009824 */ /* 0x000fe400078e0a08 */
[----:B------:R-:W-:Y:S02]  /*4b80*/  @!P1 IMAD.IADD R8, R8, 0x1, -R9 ;  /* 0x0000000108089824 */ /* 0x000fe400078e0a09 */
[----:B------:R-:W-:Y:S02]  /*4b90*/  @!P1 IMAD R11, R0, R2, R11 ;  /* 0x00000002000b9224 */ /* 0x000fe400078e020b */
[----:B------:R-:W-:Y:S01]  /*4ba0*/  @!P1 IMAD R10, R8, R12, R10 ;  /* 0x0000000c080a9224 */ /* 0x000fe200078e020a */
[----:B-1----:R-:W-:Y:S06]  /*4bb0*/  @!P5 BRA `(.L_x_88) ;  /* 0x0000003c0010d947 */ /* 0x002fec0003800000 */
.L_x_184:
[----:B------:R-:W-:Y:S01]  /*4bc0*/  @!P4 IADD3 R2, P0, PT, R30, 0x580, RZ ;  /* 0x000005801e02c810 */ /* 0x000fe20007f1e0ff */
[----:B------:R-:W-:Y:S01]  /*4bd0*/  UMOV UR18, 0x0 ;  /* 0x0000000000127882 */ /* 0x000fe20000000000 */
[----:B------:R-:W-:Y:S01]  /*4be0*/  UMOV UR19, 0x10000000 ;  /* 0x1000000000137882 */ /* 0x000fe20000000000 */
[----:B------:R-:W-:Y:S01]  /*4bf0*/  VOTEU.ALL UP1, P4 ;  /* 0x0000000000ff7886 */ /* 0x000fe20002020000 */
[----:B------:R-:W-:Y:S01]  /*4c00*/  @!P4 R2UR UR9, R2 ;  /* 0x000000000209c2ca */ /* 0x000fe200000e0000 */
[----:B-1----:R-:W-:Y:S01]  /*4c10*/  @!P4 IMAD.X R0, RZ, RZ, R31, P0 ;  /* 0x000000ffff00c224 */ /* 0x002fe200000e061f */
[----:B------:R-:W-:Y:S01]  /*4c20*/  UMOV UR12, UR36 ;  /* 0x00000024000c7c82 */ /* 0x000fe20008000000 */
[----:B------:R-:W-:Y:S01]  /*4c30*/  @P3 R2UR UR36, R26 ;  /* 0x000000001a2432ca */ /* 0x000fe200000e0000 */
[----:B------:R-:W-:Y:S01]  /*4c40*/  @!UP1 ULEA UR15, UR14, UR7, 0xd ;  /* 0x000000070e0f9291 */ /* 0x000fe2000f8e68ff */
[----:B------:R-:W-:Y:S01]  /*4c50*/  ISETP.NE.AND P0, PT, R28, 0x2, PT ;  /* 0x000000021c00780c */ /* 0x000fe20003f05270 */
[----:B------:R-:W-:Y:S01]  /*4c60*/  @!UP1 UIADD3 UR10, UPT, UPT, UR10, 0x20, URZ ;  /* 0x000000200a0a9890 */ /* 0x000fe2000fffe0ff */
[----:B------:R-:W-:Y:S01]  /*4c70*/  @!P4 R2UR UR8, R0 ;  /* 0x000000000008c2ca */ /* 0x000fe200000e0000 */
[----:B------:R-:W-:Y:S01]  /*4c80*/  IMAD.IADD R14, R10, 0x1, R86 ;  /* 0x000000010a0e7824 */ /* 0x000fe200078e0256 */
[----:B------:R-:W-:Y:S01]  /*4c90*/  SEL R0, RZ, 0x1, P0 ;  /* 0x00000001ff007807 */ /* 0x000fe20000000000 */
[----:B------:R-:W-:Y:S01]  /*4ca0*/  IMAD.IADD R15, R11, 0x1, R87 ;  /* 0x000000010b0f7824 */ /* 0x000fe200078e0257 */
[----:B------:R-:W-:Y:S02]  /*4cb0*/  SEL R28, R28, RZ, P0 ;  /* 0x000000ff1c1c7207 */ /* 0x000fe40000000000 */
[----:B------:R-:W-:Y:S01]  /*4cc0*/  IMAD.U32 R8, RZ, RZ, UR9 ;  /* 0x00000009ff087e24 */ /* 0x000fe2000f8e00ff */
[----:B------:R-:W-:Y:S01]  /*4cd0*/  UIADD3 UR9, UPT, UPT, UR13, 0x100, URZ ;  /* 0x000001000d097890 */ /* 0x000fe2000fffe0ff */
[----:B------:R-:W-:Y:S03]  /*4ce0*/  LOP3.LUT R27, R27, R0, RZ, 0x3c, !PT ;  /* 0x000000001b1b7212 */ /* 0x000fe600078e3cff */
[----:B------:R-:W-:Y:S02]  /*4cf0*/  @!P4 R2UR UR16, R8 ;  /* 0x000000000810c2ca */ /* 0x000fe400000e0000 */
[----:B------:R-:W-:Y:S01]  /*4d00*/  IMAD.U32 R9, RZ, RZ, UR8 ;  /* 0x00000008ff097e24 */ /* 0x000fe2000f8e00ff */
[----:B------:R-:W-:Y:S01]  /*4d10*/  @!UP1 UIADD3 UR8, UPT, UPT, UR15, 0x200, URZ ;  /* 0x000002000f089890 */ /* 0x000fe2000fffe0ff */
[----:B------:R-:W-:Y:S01]  /*4d20*/  VOTEU.ALL UP1, P4 ;  /* 0x0000000000ff7886 */ /* 0x000fe20002020000 */
[----:B------:R-:W-:Y:S02]  /*4d30*/  UPRMT UR15, UR37, 0x654, UR9 ;  /* 0x00000654250f7896 */ /* 0x000fe40008000009 */
[----:B------:R-:W-:Y:S11]  /*4d40*/  @!P4 R2UR UR17, R9 ;  /* 0x000000000911c2ca */ /* 0x000ff600000e0000 */
[----:B------:R-:W-:Y:S02]  /*4d50*/  @!UPT UIADD3 URZ, UPT, UPT, URZ, URZ, URZ ;  /* 0x000000fffffff290 */ /* 0x000fe4000fffe0ff */
[----:B------:R2:W-:Y:S01]  /*4d60*/  @!UP1 UTMALDG.3D [UR8], [UR16], desc[UR18] ;  /* 0x00001208100095b4 */ /* 0x0005e20008011000 */
[----:B------:R2:W-:Y:S01]  /*4d70*/  @!P4 SYNCS.ARRIVE.TRANS64.RED.A0TR RZ, [UR13+0x100], R25 ;  /* 0x00010019ffffc9a7 */ /* 0x0005e2000830040d */
[----:B------:R-:W-:Y:S04]  /*4d80*/  UIADD3 UR13, UPT, UPT, UR14, 0x1, URZ ;  /* 0x000000010e0d7890 */ /* 0x000fe8000fffe0ff */
[----:B------:R-:W-:Y:S04]  /*4d90*/  UISETP.NE.AND UP1, UPT, UR13, 0x3, UPT ;  /* 0x000000030d00788c */ /* 0x000fe8000bf25270 */
[----:B------:R-:W-:Y:S02]  /*4da0*/  USEL UR14, URZ, 0x1, UP1 ;  /* 0x00000001ff0e7887 */ /* 0x000fe40008800000 */
[----:B------:R-:W-:Y:S02]  /*4db0*/  USEL UR13, UR13, URZ, UP1 ;  /* 0x000000ff0d0d7287 */ /* 0x000fe40008800000 */
[----:B------:R-:W-:Y:S02]  /*4dc0*/  UPLOP3.LUT UP1, UPT, UPT, UPT, UPT, 0x80, 0x8 ;  /* 0x000000000008789c */ /* 0x000fe40003f2f070 */
[----:B------:R-:W-:Y:S01]  /*4dd0*/  LOP3.LUT R29, R29, UR14, RZ, 0x3c, !PT ;  /* 0x0000000e1d1d7c12 */ /* 0x000fe2000f8e3cff */
[----:B------:R-:W-:Y:S01]  /*4de0*/  SYNCS.ARRIVE.TRANS64.RED.A1T0 RZ, [UR15], RZ ;  /* 0x000000ffffff79a7 */ /* 0x000fe2000810040f */
[----:B------:R-:W-:Y:S07]  /*4df0*/  @P3 BRA `(.L_x_89) ;  /* 0xfffffff4001c3947 */ /* 0x000fee000383ffff */
[----:B------:R-:W-:Y:S01]  /*4e00*/  UIADD3 UR7, UPT, UPT, UR7, 0x118, URZ ;  /* 0x0000011807077890 */ /* 0x000fe2000fffe0ff */
[----:B------:R-:W-:-:S03]  /*4e10*/  SHF.L.U32 R2, R29, 0x1f, RZ ;  /* 0x0000001f1d027819 */ /* 0x000fc600000006ff */
[----:B------:R-:W-:-:S09]  /*4e20*/  ULEA UR4, UR13, UR7, 0x3 ;  /* 0x000000070d047291 */ /* 0x000fd2000f8e18ff */
[----:B------:R-:W1:Y:S02]  /*4e30*/  SYNCS.PHASECHK.TRANS64.TRYWAIT P0, [UR4], R2 ;  /* 0x00000002ff0075a7 */ /* 0x000e640008001104 */
[----:B-1----:R-:W-:Y:S05]  /*4e40*/  @!P0 BRA `(.L_x_90) ;  /* 0x0000003800848947 */ /* 0x002fea0003800000 */
.L_x_186:
        /* <DEDUP_REMOVED lines=9> */
.L_x_188:
[----:B------:R-:W-:-:S04]  /*4ee0*/  UIADD3 UR5, UPT, UPT, UR5, 0x1, URZ ;  /* 0x0000000105057890 */ /* 0x000fc8000fffe0ff */
[----:B------:R-:W-:-:S04]  /*4ef0*/  UISETP.NE.AND UP0, UPT, UR5, 0x3, UPT ;  /* 0x000000030500788c */ /* 0x000fc8000bf05270 */
[----:B------:R-:W-:Y:S02]  /*4f00*/  USEL UR4, URZ, 0x1, UP0 ;  /* 0x00000001ff047887 */ /* 0x000fe40008000000 */
[----:B------:R-:W-:-:S04]  /*4f10*/  USEL UR5, UR5, URZ, UP0 ;  /* 0x000000ff05057287 */ /* 0x000fc80008000000 */
[----:B------:R-:W-:Y:S01]  /*4f20*/  ULEA UR5, UR5, UR7, 0x3 ;  /* 0x0000000705057291 */ /* 0x000fe2000f8e18ff */
[----:B-1----:R-:W-:-:S04]  /*4f30*/  LOP3.LUT R2, R29, UR4, RZ, 0x3c, !PT ;  /* 0x000000041d027c12 */ /* 0x002fc8000f8e3cff */
[----:B------:R-:W-:Y:S01]  /*4f40*/  SHF.L.U32 R2, R2, 0x1f, RZ ;  /* 0x0000001f02027819 */ /* 0x000fe200000006ff */
[----:B------:R-:W-:-:S07]  /*4f50*/  IMAD.U32 R0, RZ, RZ, UR5 ;  /* 0x00000005ff007e24 */ /* 0x000fce000f8e00ff */
.L_x_92:
[----:B-1----:R1:W3:Y:S02]  /*4f60*/  SYNCS.PHASECHK.TRANS64.TRYWAIT P0, [R0+URZ], R2 ;  /* 0x00000002000075a7 */ /* 0x0022e400080011ff */
[----:B---3--:R-:W-:Y:S05]  /*4f70*/  @!P0 NANOSLEEP.SYNCS 0x989680 ;  /* 0x009896800000895d */ /* 0x008fea0003900000 */
[----:B------:R-:W3:Y:S02]  /*4f80*/  @!P0 SYNCS.PHASECHK.TRANS64 P0, [R0+URZ], R2 ;  /* 0x00000002000085a7 */ /* 0x000ee400080010ff */
[----:B--23--:R-:W-:Y:S05]  /*4f90*/  @P0 EXIT ;  /* 0x000000000000094d */ /* 0x00cfea0003800000 */
[----:B------:R-:W-:Y:S05]  /*4fa0*/  BRA `(.L_x_92) ;  /* 0xfffffffc00ec7947 */ /* 0x000fea000383ffff */
.L_x_80:
[----:B------:R-:W-:-:S06]  /*4fb0*/  UISETP.GE.AND UP1, UPT, UR8, 0x4, UPT ;  /* 0x000000040800788c */ /* 0x000fcc000bf26270 */
[----:B------:R-:W-:-:S13]  /*4fc0*/  PLOP3.LUT P0, PT, PT, PT, UP1, 0x80, 0x8 ;  /* 0x000000000008781c */ /* 0x000fda0003f0f018 */
[----:B------:R-:W-:Y:S05]  /*4fd0*/  @!P0 EXIT ;  /* 0x000000000000894d */ /* 0x000fea0003800000 */
[----:B------:R-:W-:Y:S01]  /*4fe0*/  BAR.SYNC.DEFER_BLOCKING 0x6, 0xa0 ;  /* 0x0182800000007b1d */ /* 0x000fe20000010000 */
[C---:B------:R-:W-:Y:S01]  /*4ff0*/  IMAD.SHL.U32 R2, R93.reuse, 0x20, RZ ;  /* 0x000000205d027824 */ /* 0x040fe200078e00ff */
[C---:B------:R-:W-:Y:S01]  /*5000*/  LOP3.LUT R94, R93.reuse, 0x2, RZ, 0xc0, !PT ;  /* 0x000000025d5e7812 */ /* 0x040fe200078ec0ff */
[C---:B------:R-:W-:Y:S01]  /*5010*/  IMAD.SHL.U32 R99, R93.reuse, 0x4, RZ ;  /* 0x000000045d637824 */ /* 0x040fe200078e00ff */
[C---:B------:R-:W-:Y:S01]  /*5020*/  LOP3.LUT R100, R93.reuse, 0x60, RZ, 0xc0, !PT ;  /* 0x000000605d647812 */ /* 0x040fe200078ec0ff */
[C---:B------:R-:W-:Y:S01]  /*5030*/  IMAD.U32 R46, R93.reuse, 0x10000, RZ ;  /* 0x000100005d2e7824 */ /* 0x040fe200078e00ff */
[----:B------:R-:W-:Y:S02]  /*5040*/  UMOV UR48, 0x400 ;  /* 0x0000040000307882 */ /* 0x000fe40000000000 */
[----:B------:R-:W1:Y:S01]  /*5050*/  LDC R91, c[0x0][0x370] ;  /* 0x0000dc00ff5b7b82 */ /* 0x000e620000000800 */
[----:B------:R-:W-:Y:S01]  /*5060*/  ULEA UR48, UR37, UR48, 0x18 ;  /* 0x0000003025307291 */ /* 0x000fe2000f8ec0ff */
[----:B------:R-:W-:Y:S01]  /*5070*/  LOP3.LUT R3, R2, 0xc0, RZ, 0xc0, !PT ;  /* 0x000000c002037812 */ /* 0x000fe200078ec0ff */
[----:B------:R-:W-:Y:S01]  /*5080*/  IMAD.MOV.U32 R45, RZ, RZ, RZ ;  /* 0x000000ffff2d7224 */ /* 0x000fe200078e00ff */
[----:B------:R-:W-:Y:S01]  /*5090*/  LOP3.LUT R93, R93, 0x4, RZ, 0xc0, !PT ;  /* 0x000000045d5d7812 */ /* 0x000fe200078ec0ff */
[----:B------:R-:W-:Y:S01]  /*50a0*/  UIADD3 UR52, UPT, UPT, UR48, 0x200, URZ ;  /* 0x0000020030347890 */ /* 0x000fe2000fffe0ff */
[----:B------:R-:W-:-:S02]  /*50b0*/  LOP3.LUT R99, R3, 0x18, R99, 0xf8, !PT ;  /* 0x0000001803637812 */ /* 0x000fc400078ef863 */
[----:B------:R-:W-:Y:S01]  /*50c0*/  CS2R R96, SRZ ;  /* 0x0000000000607805 */ /* 0x000fe2000001ff00 */
[----:B------:R-:W2:Y:S01]  /*50d0*/  LDC R42, c[0x0][0xb0c] ;  /* 0x0002c300ff2a7b82 */ /* 0x000ea20000000800 */
[----:B------:R-:W-:Y:S01]  /*50e0*/  LOP3.LUT R46, R46, 0x600000, RZ, 0xc0, !PT ;  /* 0x006000002e2e7812 */ /* 0x000fe200078ec0ff */
[----:B------:R-:W-:Y:S01]  /*50f0*/  IMAD.MOV.U32 R103, RZ, RZ, RZ ;  /* 0x000000ffff677224 */ /* 0x000fe200078e00ff */
[----:B------:R-:W-:Y:S01]  /*5100*/  IADD3 R98, PT, PT, -R93, 0x2, RZ ;  /* 0x000000025d627810 */ /* 0x000fe20007ffe1ff */
[----:B------:R-:W-:Y:S01]  /*5110*/  IMAD.MOV R94, RZ, RZ, -R94 ;  /* 0x000000ffff5e7224 */ /* 0x000fe200078e0a5e */
[----:B------:R-:W-:Y:S01]  /*5120*/  LOP3.LUT R99, R99, 0xf20, R2, 0xf8, !PT ;  /* 0x00000f2063637812 */ /* 0x000fe200078ef802 */
[----:B------:R-:W-:Y:S01]  /*5130*/  IMAD.MOV R93, RZ, RZ, -R93 ;  /* 0x000000ffff5d7224 */ /* 0x000fe200078e0a5d */
[----:B------:R-:W4:Y:S01]  /*5140*/  LDCU.64 UR54, c[0x0][0x348] ;  /* 0x00006900ff3677ac */ /* 0x000f220008000a00 */
[----:B------:R-:W1:Y:S01]  /*5150*/  LDC R89, c[0x0][0xb20] ;  /* 0x0002c800ff597b82 */ /* 0x000e620000000800 */
[----:B------:R-:W3:Y:S01]  /*5160*/  LDS R0, [UR48+0x1f0] ;  /* 0x0001f030ff007984 */ /* 0x000ee20008000800 */
[----:B------:R-:W-:Y:S01]  /*5170*/  IMAD.SHL.U32 R98, R98, 0x10, RZ ;  /* 0x0000001062627824 */ /* 0x000fe200078e00ff */
[----:B------:R-:W-:Y:S01]  /*5180*/  LEA R99, R99, UR52, 0x1 ;  /* 0x0000003463637c11 */ /* 0x000fe2000f8e08ff */
[----:B------:R-:W-:Y:S01]  /*5190*/  UMOV UR51, 0x1 ;  /* 0x0000000100337882 */ /* 0x000fe20000000000 */
[----:B------:R-:W-:Y:S01]  /*51a0*/  UMOV UR56, URZ ;  /* 0x000000ff00387c82 */ /* 0x000fe20008000000 */
[----:B------:R-:W1:Y:S02]  /*51b0*/  LDCU.64 UR38, c[0x0][0x888] ;  /* 0x00011100ff2677ac */ /* 0x000e640008000a00 */
[----:B------:R-:W1:Y:S01]  /*51c0*/  LDC R41, c[0x0][0xb30] ;  /* 0x0002cc00ff297b82 */ /* 0x000e620000000800 */
[----:B------:R-:W1:Y:S01]  /*51d0*/  LDCU.64 UR44, c[0x0][0x890] ;  /* 0x00011200ff2c77ac */ /* 0x000e620008000a00 */
[----:B------:R-:W-:Y:S01]  /*51e0*/  UMOV UR50, URZ ;  /* 0x000000ff00327c82 */ /* 0x000fe20008000000 */
[----:B------:R-:W-:-:S05]  /*51f0*/  UMOV UR49, URZ ;  /* 0x000000ff00317c82 */ /* 0x000fca0008000000 */
[----:B------:R-:W1:Y:S08]  /*5200*/  LDC.64 R84, c[0x0][0xb10] ;  /* 0x0002c400ff547b82 */ /* 0x000e700000000a00 */
[----:B------:R-:W1:Y:S08]  /*5210*/  LDC.64 R38, c[0x0][0xb18] ;  /* 0x0002c600ff267b82 */ /* 0x000e700000000a00 */
[----:B------:R-:W1:Y:S08]  /*5220*/  LDC.64 R36, c[0x0][0xb28] ;  /* 0x0002ca00ff247b82 */ /* 0x000e700000000a00 */
[----:B------:R-:W1:Y:S01]  /*5230*/  LDC.64 R82, c[0x0][0x8b0] ;  /* 0x00022c00ff527b82 */ /* 0x000e620000000a00 */
[----:B---3--:R-:W-:-:S07]  /*5240*/  IMAD.IADD R46, R0, 0x1, R46 ;  /* 0x00000001002e7824 */ /* 0x008fce00078e022e */
[----:B------:R-:W3:Y:S08]  /*5250*/  LDC.64 R80, c[0x0][0x8a8] ;  /* 0x00022a00ff507b82 */ /* 0x000ef00000000a00 */
[----:B--2-4-:R-:W1:Y:S02]  /*5260*/  LDC R90, c[0x0][0x374] ;  /* 0x0000dd00ff5a7b82 */ /* 0x014e640000000800 */
.L_x_123:
[C---:B------:R-:W-:Y:S02]  /*5270*/  LEA R0, R103.reuse, UR48, 0x3 ;  /* 0x0000003067007c11 */ /* 0x040fe4000f8e18ff */
[----:B------:R-:W-:Y:S02]  /*5280*/  SHF.L.U32 R2, R96, 0x1f, RZ ;  /* 0x0000001f60027819 */ /* 0x000fe400000006ff */
[----:B------:R-:W-:Y:S02]  /*5290*/  LEA R16, R103, UR48, 0x4 ;  /* 0x0000003067107c11 */ /* 0x000fe4000f8e20ff */
[----:B------:R-:W2:Y:S02]  /*52a0*/  SYNCS.PHASECHK.TRANS64.TRYWAIT P0, [R0+URZ+0x140], R2 ;  /* 0x00014002000075a7 */ /* 0x000ea400080011ff */
[----:B--2---:R-:W-:Y:S05]  /*52b0*/  @!P0 BRA `(.L_x_93) ;  /* 0x0000003400988947 */ /* 0x004fea0003800000 */
.L_x_189:
[----:B------:R-:W4:Y:S01]  /*52c0*/  LDC.64 R10, c[0x0][0xb10] ;  /* 0x0002c400ff0a7b82 */ /* 0x000f220000000a00 */
[----:B------:R-:W3:Y:S01]  /*52d0*/  LDS.128 R16, [R16+0x1d0] ;  /* 0x0001d00010107984 */ /* 0x000ee20000000c00 */
[----:B-1----:R-:W-:Y:S01]  /*52e0*/  ISETP.NE.AND P1, PT, R41, 0x1, PT ;  /* 0x000000012900780c */ /* 0x002fe20003f25270 */
[----:B--2---:R-:W-:Y:S01]  /*52f0*/  VIADD R0, R0, 0x150 ;  /* 0x0000015000007836 */ /* 0x004fe20000000000 */
[----:B------:R-:W-:Y:S04]  /*5300*/  ISETP.GE.AND P0, PT, R40, 0x1, PT ;  /* 0x000000012800780c */ /* 0x000fe80003f06270 */
[----:B------:R-:W1:Y:S01]  /*5310*/  LDC.64 R8, c[0x0][0xb18] ;  /* 0x0002c600ff087b82 */ /* 0x000e620000000a00 */
[----:B------:R-:W-:Y:S01]  /*5320*/  PRMT R0, RZ, 0x654, R0 ;  /* 0x00000654ff007816 */ /* 0x000fe20000000000 */
[----:B------:R-:W-:Y:S01]  /*5330*/  @!PT LDS RZ, [RZ] ;  /* 0x00000000fffff984 */ /* 0x000fe20000000800 */
[----:B------:R-:W-:Y:S01]  /*5340*/  @!PT LDS RZ, [RZ] ;  /* 0x00000000fffff984 */ /* 0x000fe20000000800 */
[----:B------:R-:W-:Y:S01]  /*5350*/  @!PT LDS RZ, [RZ] ;  /* 0x00000000fffff984 */ /* 0x000fe20000000800 */
[----:B------:R-:W-:Y:S01]  /*5360*/  @!PT LDS RZ, [RZ] ;  /* 0x00000000fffff984 */ /* 0x000fe20000000800 */
[----:B------:R2:W-:Y:S06]  /*5370*/  MEMBAR.ALL.CTA ;  /* 0x0000000000007992 */ /* 0x0005ec0000008000 */
[----:B--2---:R-:W2:Y:S01]  /*5380*/  FENCE.VIEW.ASYNC.S ;  /* 0x00000000000073c6 */ /* 0x004ea20000000000 */
[----:B------:R-:W1:Y:S08]  /*5390*/  @!P1 LDC R12, c[0x0][0xb20] ;  /* 0x0002c800ff0c9b82 */ /* 0x000e700000000800 */
[----:B------:R-:W1:Y:S01]  /*53a0*/  @!P1 LDC R7, c[0x0][0xb0c] ;  /* 0x0002c300ff079b82 */ /* 0x000e620000000800 */
[----:B--2---:R2:W-:Y:S01]  /*53b0*/  SYNCS.ARRIVE.TRANS64.RED.A1T0 RZ, [R0+URZ], RZ ;  /* 0x000000ff00ff79a7 */ /* 0x0045e200081004ff */
[----:B---3--:R-:W-:Y:S04]  /*53c0*/  LOP3.LUT P4, RZ, R18, 0x1, RZ, 0xc0, !PT ;  /* 0x0000000112ff7812 */ /* 0x008fe8000788c0ff */
[----:B------:R-:W-:Y:S09]  /*53d0*/  P2R R101, PR, RZ, 0x10 ;  /* 0x00000010ff657803 */ /* 0x000ff20000000000 */
[----:B------:R-:W-:Y:S02]  /*53e0*/  @P4 MOV R44, R16 ;  /* 0x00000010002c4202 */ /* 0x000fe40000000f00 */
[----:B------:R-:W-:Y:S01]  /*53f0*/  @P4 LOP3.LUT R43, R17, 0xffff, RZ, 0xc0, !PT ;  /* 0x0000ffff112b4812 */ /* 0x000fe200078ec0ff */
[----:B--2-4-:R-:W-:Y:S06]  /*5400*/  @!P0 BRA `(.L_x_94) ;  /* 0x0000000000a48947 */ /* 0x014fec0003800000 */
[----:B------:R-:W-:Y:S01]  /*5410*/  IMAD.HI.U32 R0, R90, R39, RZ ;  /* 0x000000275a007227 */ /* 0x000fe200078e00ff */
[----:B------:R-:W-:Y:S02]  /*5420*/  ISETP.NE.AND P0, PT, R38, 0x1, PT ;  /* 0x000000012600780c */ /* 0x000fe40003f05270 */
[----:B------:R-:W-:Y:S01]  /*5430*/  ISETP.NE.AND P2, PT, R40, 0x1, PT ;  /* 0x000000012800780c */ /* 0x000fe20003f45270 */
[----:B------:R-:W-:Y:S01]  /*5440*/  IMAD.HI.U32 R4, R91, R84, RZ ;  /* 0x000000545b047227 */ /* 0x000fe200078e00ff */
[----:B------:R-:W-:Y:S02]  /*5450*/  SHF.R.U32.HI R0, RZ, R89, R0 ;  /* 0x00000059ff007219 */ /* 0x000fe40000011600 */
[----:B------:R-:W-:Y:S01]  /*5460*/  ISETP.NE.AND P3, PT, R42, 0x1, PT ;  /* 0x000000012a00780c */ /* 0x000fe20003f65270 */
[----:B------:R-:W-:Y:S01]  /*5470*/  IMAD.HI.U32 R6, R43, R39, RZ ;  /* 0x000000272b067227 */ /* 0x000fe200078e00ff */
[-C--:B------:R-:W-:Y:S02]  /*5480*/  SHF.R.U32.HI R4, RZ, R85.reuse, R4 ;  /* 0x00000055ff047219 */ /* 0x080fe40000011604 */
[----:B------:R-:W-:Y:S01]  /*5490*/  SEL R0, R90, R0, !P0 ;  /* 0x000000005a007207 */ /* 0x000fe20004000000 */
[----:B------:R-:W-:Y:S01]  /*54a0*/  IMAD.HI.U32 R5, R44, R84, RZ ;  /* 0x000000542c057227 */ /* 0x000fe200078e00ff */
[----:B------:R-:W-:Y:S03]  /*54b0*/  SEL R4, R91, R4, !P3 ;  /* 0x000000045b047207 */ /* 0x000fe60005800000 */
[-C--:B------:R-:W-:Y:S01]  /*54c0*/  IMAD.HI.U32 R3, R0, R36.reuse, RZ ;  /* 0x0000002400037227 */ /* 0x080fe200078e00ff */
[----:B------:R-:W-:Y:S03]  /*54d0*/  SHF.R.U32.HI R5, RZ, R85, R5 ;  /* 0x00000055ff057219 */ /* 0x000fe60000011605 */
[----:B------:R-:W-:Y:S01]  /*54e0*/  IMAD.HI.U32 R2, R4, R36, RZ ;  /* 0x0000002404027227 */ /* 0x000fe200078e00ff */
[----:B------:R-:W-:Y:S02]  /*54f0*/  @P2 SHF.R.U32.HI R0, RZ, R37, R3 ;  /* 0x00000025ff002219 */ /* 0x000fe40000011603 */
[----:B------:R-:W-:Y:S02]  /*5500*/  SHF.R.U32.HI R3, RZ, R89, R6 ;  /* 0x00000059ff037219 */ /* 0x000fe40000011606 */
[----:B------:R-:W-:Y:S01]  /*5510*/  @P2 SHF.R.U32.HI R4, RZ, R37, R2 ;  /* 0x00000025ff042219 */ /* 0x000fe20000011602 */
[----:B------:R-:W-:Y:S01]  /*5520*/  IMAD R0, R40, R0, RZ ;  /* 0x0000000028007224 */ /* 0x000fe200078e02ff */
[----:B------:R-:W-:Y:S02]  /*5530*/  SEL R3, R43, R3, !P0 ;  /* 0x000000032b037207 */ /* 0x000fe40004000000 */
[----:B------:R-:W-:Y:S01]  /*5540*/  SEL R2, R44, R5, !P3 ;  /* 0x000000052c027207 */ /* 0x000fe20005800000 */
[----:B------:R-:W-:Y:S01]  /*5550*/  IMAD R5, R40, R4, RZ ;  /* 0x0000000428057224 */ /* 0x000fe200078e02ff */
[C---:B------:R-:W-:Y:S01]  /*5560*/  ISETP.GE.AND P0, PT, R3.reuse, R0, PT ;  /* 0x000000000300720c */ /* 0x040fe20003f06270 */
[C---:B------:R-:W-:Y:S03]  /*5570*/  IMAD.HI.U32 R0, R3.reuse, R36, RZ ;  /* 0x0000002403007227 */ /* 0x040fe600078e00ff */
[C---:B------:R-:W-:Y:S02]  /*5580*/  ISETP.GE.OR P0, PT, R2.reuse, R5, P0 ;  /* 0x000000050200720c */ /* 0x040fe40000706670 */
[----:B------:R-:W-:Y:S04]  /*5590*/  SHF.R.U32.HI R0, RZ, R37, R0 ;  /* 0x00000025ff007219 */ /* 0x000fe80000011600 */
[C---:B------:R-:W-:Y:S05]  /*55a0*/  SEL R6, R3.reuse, R0, !P2 ;  /* 0x0000000003067207 */ /* 0x040fea0005000000 */
        /* <DEDUP_REMOVED lines=14> */
[----:B------:R-:W-:Y:S07]  /*5690*/  IMAD R43, R3, R38, R43 ;  /* 0x00000026032b7224 */ /* 0x000fee00078e022b */
.L_x_94:
[----:B-1----:R-:W-:Y:S01]  /*56a0*/  @!P1 ISETP.NE.AND P0, PT, R8, 0x1, PT ;  /* 0x000000010800980c */ /* 0x002fe20003f05270 */
[----:B------:R-:W-:Y:S01]  /*56b0*/  @!P1 IMAD.HI.U32 R0, R44, R10, RZ ;  /* 0x0000000a2c009227 */ /* 0x000fe200078e00ff */
[----:B------:R-:W-:Y:S01]  /*56c0*/  @!P1 ISETP.NE.AND P2, PT, R7, 0x1, PT ;  /* 0x000000010700980c */ /* 0x000fe20003f45270 */
[----:B------:R-:W-:Y:S01]  /*56d0*/  ULOP3.LUT UP0, URZ, UR52, 0x1b0, URZ, 0xc0, !UPT ;  /* 0x000001b034ff7892 */ /* 0x000fe2000f80c0ff */
[----:B------:R-:W-:Y:S01]  /*56e0*/  R2UR UR42, R15 ;  /* 0x000000000f2a72ca */ /* 0x000fe200000e0000 */
[----:B------:R-:W-:Y:S01]  /*56f0*/  @!P1 IMAD.HI.U32 R2, R43, R9, RZ ;  /* 0x000000092b029227 */ /* 0x000fe200078e00ff */
[----:B------:R-:W-:Y:S02]  /*5700*/  @!P1 SHF.R.U32.HI R0, RZ, R11, R0 ;  /* 0x0000000bff009219 */ /* 0x000fe40000011600 */
[----:B------:R-:W-:Y:S01]  /*5710*/  R2UR UR41, R14 ;  /* 0x000000000e2972ca */ /* 0x000fe200000e0000 */
[----:B------:R-:W-:Y:S01]  /*5720*/  VIADD R103, R103, 0x1 ;  /* 0x0000000167677836 */ /* 0x000fe20000000000 */
[----:B------:R-:W-:Y:S02]  /*5730*/  @!P1 SHF.R.U32.HI R2, RZ, R12, R2 ;  /* 0x0000000cff029219 */ /* 0x000fe40000011602 */
[----:B------:R-:W-:Y:S02]  /*5740*/  @!P1 SEL R3, R44, R0, !P2 ;  /* 0x000000002c039207 */ /* 0x000fe40005000000 */
[----:B------:R-:W-:Y:S02]  /*5750*/  @!P1 SEL R2, R43, R2, !P0 ;  /* 0x000000022b029207 */ /* 0x000fe40004000000 */
[----:B------:R-:W-:Y:S01]  /*5760*/  @P4 SHF.R.U32.HI R95, RZ, 0x10, R17 ;  /* 0x00000010ff5f4819 */ /* 0x000fe20000011611 */
[----:B------:R-:W-:Y:S02]  /*5770*/  USHF.L.U32 UR42, UR42, 0x7, URZ ;  /* 0x000000072a2a7899 */ /* 0x000fe400080006ff */
[----:B------:R-:W-:Y:S02]  /*5780*/  @!P1 IMAD.IADD R0, R2, 0x1, -R3 ;  /* 0x0000000102009824 */ /* 0x000fe400078e0a03 */
[----:B------:R-:W-:Y:S01]  /*5790*/  @!P1 IMAD.IADD R2, R3, 0x1, -R2 ;  /* 0x0000000103029824 */ /* 0x000fe200078e0a02 */
[----:B------:R-:W-:Y:S01]  /*57a0*/  USHF.L.U32 UR41, UR41, 0x6, URZ ;  /* 0x0000000629297899 */ /* 0x000fe200080006ff */
[----:B------:R-:W-:Y:S02]  /*57b0*/  @!P1 IMAD R44, R0, R7, R44 ;  /* 0x00000007002c9224 */ /* 0x000fe400078e022c */
[----:B------:R-:W-:Y:S01]  /*57c0*/  @!P1 IMAD R43, R2, R8, R43 ;  /* 0x00000008022b9224 */ /* 0x000fe200078e022b */
[----:B------:R-:W-:Y:S08]  /*57d0*/  BRA.U !UP0, `(.L_x_95) ;  /* 0x00000001087c7547 */ /* 0x000ff0000b800000 */
[----:B------:R-:W1:Y:S01]  /*57e0*/  LDCU.64 UR8, c[0x4][0x80] ;  /* 0x01001000ff0877ac */ /* 0x000e620008000a00 */
[----:B------:R-:W-:Y:S01]  /*57f0*/  MOV R2, 0x0 ;  /* 0x0000000000027802 */ /* 0x000fe20000000f00 */
[----:B------:R-:W-:Y:S02]  /*5800*/  HFMA2 R12, -RZ, RZ, 0, 5.9604644775390625e-08 ;  /* 0x00000001ff0c7431 */ /* 0x000fe400000001ff */
[----:B------:R-:W-:Y:S01]  /*5810*/  IMAD.MOV.U32 R8, RZ, RZ, 0x70 ;  /* 0x00000070ff087424 */ /* 0x000fe200078e00ff */
[----:B------:R2:W3:Y:S01]  /*5820*/  LDC.64 R14, c[0x4][R2] ;  /* 0x01000000020e7b82 */ /* 0x0004e20000000a00 */
[----:B------:R-:W4:Y:S01]  /*5830*/  LDCU.64 UR6, c[0x4][0x88] ;  /* 0x01001100ff0677ac */ /* 0x000f220008000a00 */
[----:B------:R-:W-:Y:S01]  /*5840*/  IMAD.MOV.U32 R13, RZ, RZ, RZ ;  /* 0x000000ffff0d7224 */ /* 0x000fe200078e00ff */
[----:B------:R-:W2:Y:S01]  /*5850*/  LDCU.64 UR4, c[0x4][0x8] ;  /* 0x01000100ff0477ac */ /* 0x000ea20008000a00 */
[----:B-1----:R-:W-:Y:S01]  /*5860*/  MOV R5, UR9 ;  /* 0x0000000900057c02 */ /* 0x002fe20008000f00 */
[----:B------:R-:W-:Y:S01]  /*5870*/  IMAD.U32 R4, RZ, RZ, UR8 ;  /* 0x00000008ff047e24 */ /* 0x000fe2000f8e00ff */
[----:B----4-:R-:W-:Y:S01]  /*5880*/  MOV R7, UR7 ;  /* 0x0000000700077c02 */ /* 0x010fe20008000f00 */
[----:B------:R-:W-:Y:S01]  /*5890*/  IMAD.U32 R6, RZ, RZ, UR6 ;  /* 0x00000006ff067e24 */ /* 0x000fe2000f8e00ff */
[----:B--2---:R-:W-:Y:S01]  /*58a0*/  MOV R11, UR5 ;  /* 0x00000005000b7c02 */ /* 0x004fe20008000f00 */
[----:B------:R-:W-:Y:S02]  /*58b0*/  IMAD.U32 R10, RZ, RZ, UR4 ;  /* 0x00000004ff0a7e24 */ /* 0x000fe4000f8e00ff */
[----:B------:R-:W-:Y:S07]  /*58c0*/  LEPC R20, `(.L_x_96) ;  /* 0x000000001014794e */ /* 0x000fee0000000000 */
[----:B---3-5:R-:W-:Y:S05]  /*58d0*/  CALL.ABS.NOINC R14 ;  /* 0x000000000e007343 */ /* 0x028fea0003c00000 */
.L_x_96:
[----:B------:R-:W1:Y:S01]  /*58e0*/  LDCU.64 UR8, c[0x4][0x80] ;  /* 0x01001000ff0877ac */ /* 0x000e620008000a00 */
[----:B------:R-:W2:Y:S01]  /*58f0*/  LDC.64 R2, c[0x4][R2] ;  /* 0x0100000002027b82 */ /* 0x000ea20000000a00 */
[----:B------:R-:W-:Y:S02]  /*5900*/  HFMA2 R12, -RZ, RZ, 0, 5.9604644775390625e-08 ;  /* 0x00000001ff0c7431 */ /* 0x000fe400000001ff */
[----:B------:R-:W-:Y:S02]  /*5910*/  IMAD.MOV.U32 R8, RZ, RZ, 0x70 ;  /* 0x00000070ff087424 */ /* 0x000fe400078e00ff */
[----:B------:R-:W-:Y:S01]  /*5920*/  IMAD.MOV.U32 R13, RZ, RZ, RZ ;  /* 0x000000ffff0d7224 */ /* 0x000fe200078e00ff */
[----:B------:R-:W3:Y:S01]  /*5930*/  LDCU.64 UR6, c[0x4][0x88] ;  /* 0x01001100ff0677ac */ /* 0x000ee20008000a00 */
[----:B------:R-:W4:Y:S01]  /*5940*/  LDCU.64 UR4, c[0x4][0x8] ;  /* 0x01000100ff0477ac */ /* 0x000f220008000a00 */
[----:B-1----:R-:W-:Y:S02]  /*5950*/  MOV R4, UR8 ;  /* 0x0000000800047c02 */ /* 0x002fe40008000f00 */
[----:B------:R-:W-:Y:S02]  /*5960*/  MOV R5, UR9 ;  /* 0x0000000900057c02 */ /* 0x000fe40008000f00 */
[----:B---3--:R-:W-:Y:S01]  /*5970*/  MOV R7, UR7 ;  /* 0x0000000700077c02 */ /* 0x008fe20008000f00 */
[----:B------:R-:W-:Y:S01]  /*5980*/  IMAD.U32 R6, RZ, RZ, UR6 ;  /* 0x00000006ff067e24 */ /* 0x000fe2000f8e00ff */
[----:B----4-:R-:W-:Y:S01]  /*5990*/  MOV R11, UR5 ;  /* 0x00000005000b7c02 */ /* 0x010fe20008000f00 */
[----:B------:R-:W-:Y:S02]  /*59a0*/  IMAD.U32 R10, RZ, RZ, UR4 ;  /* 0x00000004ff0a7e24 */ /* 0x000fe4000f8e00ff */
[----:B------:R-:W-:Y:S07]  /*59b0*/  LEPC R20, `(.L_x_95) ;  /* 0x000000001014794e */ /* 0x000fee0000000000 */
[----:B--2---:R-:W-:Y:S05]  /*59c0*/  CALL.ABS.NOINC R2 ;  /* 0x0000000002007343 */ /* 0x004fea0003c00000 */
.L_x_95:
[----:B------:R-:W-:Y:S01]  /*59d0*/  ISETP.NE.U32.AND P4, PT, R82, RZ, PT ;  /* 0x000000ff5200720c */ /* 0x000fe20003f85070 */
[----:B------:R-:W-:Y:S01]  /*59e0*/  UISETP.NE.AND UP2, UPT, UR53, URZ, UPT ;  /* 0x000000ff3500728c */ /* 0x000fe2000bf45270 */
[----:B------:R-:W-:Y:S01]  /*59f0*/  ISETP.NE.U32.AND P2, PT, RZ, UR38, PT ;  /* 0x00000026ff007c0c */ /* 0x000fe2000bf45070 */
[----:B------:R-:W-:Y:S01]  /*5a00*/  UISETP.NE.U32.AND UP1, UPT, UR44, URZ, UPT ;  /* 0x000000ff2c00728c */ /* 0x000fe2000bf25070 */
[----:B------:R-:W-:Y:S01]  /*5a10*/  ISETP.NE.AND.EX P4, PT, R83, RZ, PT, P4 ;  /* 0x000000ff5300720c */ /* 0x000fe20003f85340 */
[----:B------:R-:W-:Y:S01]  /*5a20*/  UPLOP3.LUT UP0, UPT, UPT, UPT, UPT, 0x40, 0x4 ;  /* 0x000000000004789c */ /* 0x000fe20003f0e870 */
[----:B------:R-:W-:Y:S01]  /*5a30*/  ISETP.NE.AND.EX P2, PT, RZ, UR39, PT, P2 ;  /* 0x00000027ff007c0c */ /* 0x000fe2000bf45320 */
[----:B------:R-:W-:Y:S01]  /*5a40*/  UISETP.NE.AND.EX UP1, UPT, UR45, URZ, UPT, UP1 ;  /* 0x000000ff2d00728c */ /* 0x000fe2000bf25310 */
[----:B------:R-:W-:Y:S04]  /*5a50*/  PLOP3.LUT P1, PT, PT, PT, UP2, 0x80, 0x8 ;  /* 0x000000000008781c */ /* 0x000fe80003f2f028 */
[----:B------:R-:W-:Y:S06]  /*5a60*/  @UP2 UPLOP3.LUT UP0, UPT, UPT, UPT, UP1, 0x80, 0x8 ;  /* 0x000000000008289c */ /* 0x000fec0003f0f010 */
[----:B------:R-:W-:Y:S01]  /*5a70*/  PLOP3.LUT P0, PT, PT, PT, UP0, 0x80, 0x8 ;  /* 0x000000000008781c */ /* 0x000fe20003f0f008 */
[----:B------:R-:W-:Y:S01]  /*5a80*/  @!UPT UIADD3 URZ, UPT, UPT, URZ, URZ, URZ ;  /* 0x000000fffffff290 */ /* 0x000fe2000fffe0ff */
[----:B------:R-:W-:Y:S11]  /*5a90*/  BRA.U !UP1, `(.L_x_97) ;  /* 0x0000000109387547 */ /* 0x000ff6000b800000 */
[----:B------:R-:W-:Y:S01]  /*5aa0*/  UISETP.NE.U32.AND UP0, UPT, UR38, URZ, UPT ;  /* 0x000000ff2600728c */ /* 0x000fe2000bf05070 */
[----:B------:R-:W-:Y:S02]  /*5ab0*/  HFMA2 R0, -RZ, RZ, 0, 5.9604644775390625e-08 ;  /* 0x00000001ff007431 */ /* 0x000fe400000001ff */
[----:B------:R-:W-:Y:S01]  /*5ac0*/  IMAD.MOV.U32 R88, RZ, RZ, 0x1 ;  /* 0x00000001ff587424 */ /* 0x000fe200078e00ff */
[----:B------:R-:W-:Y:S06]  /*5ad0*/  UISETP.NE.AND.EX UP0, UPT, UR39, URZ, UPT, UP0 ;  /* 0x000000ff2700728c */ /* 0x000fec000bf05300 */
[----:B------:R-:W-:Y:S05]  /*5ae0*/  PLOP3.LUT P3, PT, PT, PT, UP0, 0x80, 0x8 ;  /* 0x000000000008781c */ /* 0x000fea0003f6f008 */
[----:B------:R-:W1:Y:S01]  /*5af0*/  @UP0 LDCU.64 UR6, c[0x0][0x888] ;  /* 0x00011100ff0607ac */ /* 0x000e620008000a00 */
[----:B------:R-:W-:Y:S07]  /*5b00*/  @UP0 UIMAD UR4, UR36, UR44, URZ ;  /* 0x0000002c240402a4 */ /* 0x000fee000f8e02ff */
[----:B------:R-:W-:Y:S01]  /*5b10*/  @!P3 PRMT R88, R0, 0x7610, R88 ;  /* 0x000076100058b816 */ /* 0x000fe20000000058 */
[----:B-1----:R-:W-:Y:S03]  /*5b20*/  @UP0 UIMAD.WIDE UR6, UR4, 0x4, UR6 ;  /* 0x00000004040608a5 */ /* 0x002fe6000f8e0206 */
[----:B------:R-:W1:Y:S03]  /*5b30*/  @!UP0 LDCU UR4, c[0x0][0x880] ;  /* 0x00011000ff0487ac */ /* 0x000e660008000800 */
[----:B------:R-:W-:Y:S01]  /*5b40*/  IMAD.U32 R2, RZ, RZ, UR6 ;  /* 0x00000006ff027e24 */ /* 0x000fe2000f8e00ff */
[----:B------:R-:W-:Y:S05]  /*5b50*/  MOV R3, UR7 ;  /* 0x0000000700037c02 */ /* 0x000fea0008000f00 */
[----:B-----5:R2:W5:Y:S02]  /*5b60*/  @P3 LDG.E R49, desc[UR46][R2.64] ;  /* 0x0000002e02313981 */ /* 0x020564000c1e1900 */
[----:B-12---:R-:W-:Y:S02]  /*5b70*/  @!P3 IMAD.U32 R49, RZ, RZ, UR4 ;  /* 0x00000004ff31be24 */ /* 0x006fe4000f8e00ff */
.L_x_97:
[----:B------:R-:W-:Y:S05]  /*5b80*/  @!P4 BRA `(.L_x_98) ;  /* 0x000000000020c947 */ /* 0x000fea0003800000 */
[----:B------:R-:W-:Y:S04]  /*5b90*/  ISETP.NE.U32.AND P3, PT, R80, RZ, PT ;  /* 0x000000ff5000720c */ /* 0x000fe80003f65070 */
[----:B------:R-:W-:Y:S11]  /*5ba0*/  ISETP.NE.AND.EX P3, PT, R81, RZ, PT, P3 ;  /* 0x000000ff5100720c */ /* 0x000ff60003f65330 */
[----:B------:R-:W-:Y:S02]  /*5bb0*/  @!UPT UIADD3 URZ, UPT, UPT, URZ, URZ, URZ ;  /* 0x000000fffffff290 */ /* 0x000fe4000fffe0ff */
[----:B------:R-:W1:Y:S01]  /*5bc0*/  @P3 LDC.64 R2, c[0x0][0x8a8] ;  /* 0x00022a00ff023b82 */ /* 0x000e620000000a00 */
[----:B------:R-:W-:Y:S04]  /*5bd0*/  @P3 IMAD R0, R82, UR36, RZ ;  /* 0x0000002452003c24 */ /* 0x000fe8000f8e02ff */
[----:B-1----:R-:W-:Y:S05]  /*5be0*/  @P3 IMAD.WIDE R2, R0, 0x4, R2 ;  /* 0x0000000400023825 */ /* 0x002fea00078e0202 */
[----:B-----5:R1:W5:Y:S02]  /*5bf0*/  @P3 LDG.E R47, desc[UR46][R2.64] ;  /* 0x0000002e022f3981 */ /* 0x020364000c1e1900 */
[----:B-1----:R-:W2:Y:S02]  /*5c00*/  @!P3 LDC R47, c[0x0][0x8a0] ;  /* 0x00022800ff2fbb82 */ /* 0x002ea40000000800 */
.L_x_98:
[----:B-----5:R-:W-:Y:S01]  /*5c10*/  FSETP.NEU.AND P3, PT, R49, RZ, PT ;  /* 0x000000ff3100720b */ /* 0x020fe20003f6d000 */
[----:B------:R-:W-:Y:S01]  /*5c20*/  ULOP3.LUT UR4, UR51, 0x1, URZ, 0x3c, !UPT ;  /* 0x0000000133047892 */ /* 0x000fe2000f8e3cff */
[----:B------:R-:W-:Y:S01]  /*5c30*/  SEL R4, RZ, 0xffffffff, P2 ;  /* 0xffffffffff047807 */ /* 0x000fe20001000000 */
[----:B------:R-:W-:Y:S01]  /*5c40*/  IMAD.U32 R72, RZ, RZ, UR56 ;  /* 0x00000038ff487e24 */ /* 0x000fe2000f8e00ff */
[----:B------:R-:W-:Y:S01]  /*5c50*/  @P1 LOP3.LUT P2, RZ, R88, 0xff, RZ, 0xc0, !PT ;  /* 0x000000ff58ff1812 */ /* 0x000fe2000784c0ff */
[----:B------:R-:W-:Y:S01]  /*5c60*/  IMAD.SHL.U32 R106, R94, 0x10, RZ ;  /* 0x000000105e6a7824 */ /* 0x000fe200078e00ff */
[----:B------:R-:W-:Y:S01]  /*5c70*/  @P1 SEL R0, RZ, 0xffffffff, P3 ;  /* 0xffffffffff001807 */ /* 0x000fe20001800000 */
[----:B------:R-:W-:Y:S01]  /*5c80*/  IMAD.U32 R107, RZ, RZ, UR4 ;  /* 0x00000004ff6b7e24 */ /* 0x000fe2000f8e00ff */
[----:B------:R-:W-:Y:S01]  /*5c90*/  LEA R73, R45, UR48, 0x3 ;  /* 0x000000302d497c11 */ /* 0x000fe2000f8e18ff */
[----:B------:R-:W-:Y:S01]  /*5ca0*/  IMAD.SHL.U32 R72, R72, 0x2000, RZ ;  /* 0x0000200048487824 */ /* 0x000fe200078e00ff */
[----:B------:R-:W-:Y:S01]  /*5cb0*/  @P0 SEL R0, R4, R0, !P2 ;  /* 0x0000000004000207 */ /* 0x000fe20005000000 */
[----:B------:R-:W-:Y:S01]  /*5cc0*/  IMAD.SHL.U32 R105, R93, 0x10, RZ ;  /* 0x000000105d697824 */ /* 0x000fe200078e00ff */
[----:B------:R-:W-:Y:S01]  /*5cd0*/  PLOP3.LUT P2, PT, PT, PT, UP1, 0x80, 0x8 ;  /* 0x000000000008781c */ /* 0x000fe20003f4f018 */
[----:B------:R-:W-:Y:S01]  /*5ce0*/  IMAD.IADD R67, R99, 0x1, R72 ;  /* 0x0000000163437824 */ /* 0x000fe200078e0248 */
[----:B------:R-:W-:Y:S01]  /*5cf0*/  @P1 LOP3.LUT R0, R0, 0x1, RZ, 0xc0, !PT ;  /* 0x0000000100001812 */ /* 0x000fe200078ec0ff */
[----:B------:R-:W-:Y:S01]  /*5d00*/  BSSY B1, `(.L_x_99) ;  /* 0x0000039000017945 */ /* 0x000fe20003800000 */
[----:B------:R-:W-:Y:S01]  /*5d10*/  LOP3.LUT P4, R102, R88, 0xff, RZ, 0xc0, !PT ;  /* 0x000000ff58667812 */ /* 0x000fe2000788c0ff */
[----:B------:R-:W-:Y:S01]  /*5d20*/  IMAD.IADD R66, R67, 0x1, R106 ;  /* 0x0000000143427824 */ /* 0x000fe200078e026a */
[----:B------:R-:W-:Y:S01]  /*5d30*/  ISETP.NE.U32.OR P5, PT, R0, 0x1, !P1 ;  /* 0x000000010000780c */ /* 0x000fe20004fa5470 */
[----:B------:R-:W-:Y:S01]  /*5d40*/  IMAD.U32 R0, RZ, RZ, UR56 ;  /* 0x00000038ff007e24 */ /* 0x000fe2000f8e00ff */
[----:B------:R-:W-:Y:S01]  /*5d50*/  SEL R3, RZ, 0xffffffff, P3 ;  /* 0xffffffffff037807 */ /* 0x000fe20001800000 */
[----:B------:R-:W-:Y:S01]  /*5d60*/  IMAD.MOV.U32 R75, RZ, RZ, 0x1 ;  /* 0x00000001ff4b7424 */ /* 0x000fe200078e00ff */
[----:B------:R-:W-:Y:S01]  /*5d70*/  P2R R104, PR, RZ, 0x20 ;  /* 0x00000020ff687803 */ /* 0x000fe20000000000 */
[----:B------:R-:W-:Y:S01]  /*5d80*/  IMAD R48, R45, 0x40, R46 ;  /* 0x000000402d307824 */ /* 0x000fe200078e022e */
[----:B------:R-:W-:Y:S01]  /*5d90*/  LEA R0, R0, UR48, 0x3 ;  /* 0x0000003000007c11 */ /* 0x000fe2000f8e18ff */
[----:B------:R-:W-:Y:S01]  /*5da0*/  IMAD.U32 R74, RZ, RZ, UR56 ;  /* 0x00000038ff4a7e24 */ /* 0x000fe2000f8e00ff */
[----:B------:R-:W-:Y:S02]  /*5db0*/  @P2 SEL R3, R4, R3, !P4 ;  /* 0x0000000304032207 */ /* 0x000fe40006000000 */
[----:B------:R-:W-:Y:S02]  /*5dc0*/  CS2R R78, SRZ ;  /* 0x00000000004e7805 */ /* 0x000fe4000001ff00 */
[----:B------:R-:W-:Y:S02]  /*5dd0*/  CS2R R76, SRZ ;  /* 0x00000000004c7805 */ /* 0x000fe4000001ff00 */
[----:B------:R-:W-:Y:S02]  /*5de0*/  CS2R R70, SRZ ;  /* 0x0000000000467805 */ /* 0x000fe4000001ff00 */
[----:B------:R-:W-:Y:S02]  /*5df0*/  LOP3.LUT R3, R3, 0x1, RZ, 0xc0, !PT ;  /* 0x0000000103037812 */ /* 0x000fe400078ec0ff */
[----:B------:R-:W-:Y:S02]  /*5e00*/  CS2R R68, SRZ ;  /* 0x0000000000447805 */ /* 0x000fe4000001ff00 */
[----:B------:R-:W-:Y:S02]  /*5e10*/  @P5 SHF.L.U32 R2, R107, 0x1f, RZ ;  /* 0x0000001f6b025819 */ /* 0x000fe400000006ff */
[----:B------:R-:W-:Y:S02]  /*5e20*/  CS2R R62, SRZ ;  /* 0x00000000003e7805 */ /* 0x000fe4000001ff00 */
[----:B------:R-:W-:Y:S02]  /*5e30*/  ISETP.NE.U32.AND P2, PT, R3, 0x1, PT ;  /* 0x000000010300780c */ /* 0x000fe40003f45070 */
[----:B------:R-:W-:Y:S01]  /*5e40*/  CS2R R60, SRZ ;  /* 0x00000000003c7805 */ /* 0x000fe2000001ff00 */
[----:B------:R1:W3:Y:S01]  /*5e50*/  @P5 SYNCS.PHASECHK.TRANS64.TRYWAIT P1, [R0+URZ+0x100], R2 ;  /* 0x00010002000055a7 */ /* 0x0002e200080211ff */
[----:B------:R-:W-:Y:S02]  /*5e60*/  CS2R R58, SRZ ;  /* 0x00000000003a7805 */ /* 0x000fe4000001ff00 */
[----:B------:R-:W-:Y:S02]  /*5e70*/  P2R R108, PR, RZ, 0x4 ;  /* 0x00000004ff6c7803 */ /* 0x000fe40000000000 */
[----:B------:R-:W-:Y:S01]  /*5e80*/  CS2R R56, SRZ ;  /* 0x0000000000387805 */ /* 0x000fe2000001ff00 */
[----:B------:R-:W-:Y:S02]  /*5e90*/  IMAD.IADD R65, R67, 0x1, R105 ;  /* 0x0000000143417824 */ /* 0x000fe400078e0269 */
[----:B------:R-:W-:Y:S01]  /*5ea0*/  IMAD.IADD R64, R98, 0x1, R66 ;  /* 0x0000000162407824 */ /* 0x000fe200078e0242 */
[----:B-1----:R-:W-:Y:S04]  /*5eb0*/  SHF.L.U32 R2, R97, 0x1f, RZ ;  /* 0x0000001f61027819 */ /* 0x002fe800000006ff */
[----:B------:R1:W4:Y:S01]  /*5ec0*/  SYNCS.PHASECHK.TRANS64.TRYWAIT P0, [R73+URZ+0x160], R2 ;  /* 0x00016002490075a7 */ /* 0x00032200080011ff */
[----:B---3--:R-:W-:Y:S01]  /*5ed0*/  @P5 SEL R75, RZ, 0x1, !P1 ;  /* 0x00000001ff4b5807 */ /* 0x008fe20004800000 */
[----:B-1----:R-:W-:Y:S06]  /*5ee0*/  @!P5 BRA `(.L_x_100) ;  /* 0x000000000068d947 */ /* 0x002fec0003800000 */
[----:B------:R-:W-:Y:S01]  /*5ef0*/  ISETP.NE.AND P1, PT, R75, RZ, PT ;  /* 0x000000ff4b00720c */ /* 0x000fe20003f25270 */
[----:B------:R-:W-:Y:S01]  /*5f00*/  BSSY B0, `(.L_x_101) ;  /* 0x000000d000007945 */ /* 0x000fe20003800000 */
[----:B------:R-:W-:Y:S02]  /*5f10*/  CS2R R58, SRZ ;  /* 0x00000000003a7805 */ /* 0x000fe4000001ff00 */
[----:B------:R-:W-:Y:S02]  /*5f20*/  CS2R R56, SRZ ;  /* 0x0000000000387805 */ /* 0x000fe4000001ff00 */
[----:B------:R-:W-:Y:S02]  /*5f30*/  CS2R R62, SRZ ;  /* 0x00000000003e7805 */ /* 0x000fe4000001ff00 */
[----:B------:R-:W-:Y:S02]  /*5f40*/  CS2R R60, SRZ ;  /* 0x00000000003c7805 */ /* 0x000fe4000001ff00 */
[----:B------:R-:W-:Y:S02]  /*5f50*/  CS2R R70, SRZ ;  /* 0x0000000000467805 */ /* 0x000fe4000001ff00 */
[----:B------:R-:W-:Y:S02]  /*5f60*/  CS2R R68, SRZ ;  /* 0x0000000000447805 */ /* 0x000fe4000001ff00 */
[----:B------:R-:W-:Y:S02]  /*5f70*/  CS2R R78, SRZ ;  /* 0x00000000004e7805 */ /* 0x000fe4000001ff00 */
[----:B------:R-:W-:Y:S01]  /*5f80*/  CS2R R76, SRZ ;  /* 0x00000000004c7805 */ /* 0x000fe2000001ff00 */
[----:B------:R-:W-:Y:S06]  /*5f90*/  @P1 BRA `(.L_x_102) ;  /* 0x00000000000c1947 */ /* 0x000fec0003800000 */
[----:B------:R-:W-:Y:S04]  /*5fa0*/  SHF.L.U32 R3, R107, 0x1f, RZ ;  /* 0x0000001f6b037819 */ /* 0x000fe800000006ff */
[----:B------:R-:W1:Y:S02]  /*5fb0*/  SYNCS.PHASECHK.TRANS64.TRYWAIT P1, [R0+URZ+0x100], R3 ;  /* 0x00010003000075a7 */ /* 0x000e6400080211ff */
[----:B-1----:R-:W-:Y:S05]  /*5fc0*/  @!P1 BRA `(.L_x_103) ;  /* 0x0000002800689947 */ /* 0x002fea0003800000 */
.L_x_102:
[----:B------:R-:W-:Y:S05]  /*5fd0*/  BSYNC B0 ;  /* 0x0000000000007941 */ /* 0x000fea0003800000 */
.L_x_101:
[----:B------:R-:W-:Y:S01]  /*5fe0*/  ISETP.NE.AND P1, PT, R108, RZ, PT ;  /* 0x000000ff6c00720c */ /* 0x000fe20003f25270 */
[----:B------:R-:W-:Y:S04]  /*5ff0*/  UIADD3 UR5, UPT, UPT, UR56, 0x1, URZ ;  /* 0x0000000138057890 */ /* 0x000fe8000fffe0ff */
[----:B------:R-:W-:Y:S04]  /*6000*/  UISETP.NE.AND UP0, UPT, UR5, 0x3, UPT ;  /* 0x000000030500788c */ /* 0x000fe8000bf05270 */
[----:B------:R-:W-:Y:S02]  /*6010*/  USEL UR4, URZ, 0x1, UP0 ;  /* 0x00000001ff047887 */ /* 0x000fe40008000000 */
[----:B------:R-:W-:Y:S02]  /*6020*/  USEL UR5, UR5, URZ, UP0 ;  /* 0x000000ff05057287 */ /* 0x000fe40008000000 */
[----:B------:R3:W1:Y:S02]  /*6030*/  @P1 LDS.128 R56, [R67] ;  /* 0x0000000043381984 */ /* 0x0006640000000c00 */
[----:B------:R-:W-:Y:S02]  /*6040*/  LOP3.LUT R107, R107, UR4, RZ, 0x3c, !PT ;  /* 0x000000046b6b7c12 */ /* 0x000fe4000f8e3cff */
[----:B------:R3:W1:Y:S01]  /*6050*/  @P1 LDS.128 R60, [R66+0x10] ;  /* 0x00001000423c1984 */ /* 0x0006620000000c00 */
[----:B------:R-:W-:Y:S03]  /*6060*/  IMAD.U32 R74, RZ, RZ, UR5 ;  /* 0x00000005ff4a7e24 */ /* 0x000fe6000f8e00ff */
[----:B------:R3:W1:Y:S04]  /*6070*/  @P1 LDS.128 R68, [R65+0x20] ;  /* 0x0000200041441984 */ /* 0x0006680000000c00 */
[----:B------:R3:W1:Y:S02]  /*6080*/  @P1 LDS.128 R76, [R64+0x10] ;  /* 0x00001000404c1984 */ /* 0x0006640000000c00 */
.L_x_100:
[----:B------:R-:W-:Y:S05]  /*6090*/  BSYNC B1 ;  /* 0x0000000000017941 */ /* 0x000fea0003800000 */
.L_x_99:
[----:B-1----:R-:W-:Y:S04]  /*60a0*/  SHF.R.U32.HI R0, RZ, 0x15, R48 ;  /* 0x00000015ff007819 */ /* 0x002fe80000011630 */
[----:B------:R-:W-:Y:S01]  /*60b0*/  LOP3.LUT P1, RZ, R0, 0x3, R92, 0x48, !PT ;  /* 0x0000000300ff7812 */ /* 0x000fe2000782485c */
[----:B------:R-:W-:Y:S01]  /*60c0*/  @!UPT UIADD3 URZ, UPT, UPT, URZ, URZ, URZ ;  /* 0x000000fffffff290 */ /* 0x000fe2000fffe0ff */
[----:B----4-:R-:W-:Y:S11]  /*60d0*/  @P0 BRA `(.L_x_104) ;  /* 0x0000000000080947 */ /* 0x010ff60003800000 */
[----:B------:R-:W1:Y:S02]  /*60e0*/  SYNCS.PHASECHK.TRANS64.TRYWAIT P0, [R73+URZ+0x160], R2 ;  /* 0x00016002490075a7 */ /* 0x000e6400080011ff */
[----:B-1----:R-:W-:Y:S05]  /*60f0*/  @!P0 BRA `(.L_x_105) ;  /* 0x0000002800308947 */ /* 0x002fea0003800000 */
.L_x_104:
[----:B------:R-:W-:Y:S05]  /*6100*/  @!P1 BRA `(.L_x_106) ;  /* 0x0000000000409947 */ /* 0x000fea0003800000 */
[----:B------:R-:W4:Y:S01]  /*6110*/  LDCU.64 UR8, c[0x4][0x70] ;  /* 0x01000e00ff0877ac */ /* 0x000f220008000a00 */
[----:B------:R-:W-:Y:S01]  /*6120*/  MOV R3, 0x0 ;  /* 0x0000000000037802 */ /* 0x000fe20000000f00 */
[----:B------:R-:W-:Y:S02]  /*6130*/  HFMA2 R12, -RZ, RZ, 0, 5.9604644775390625e-08 ;  /* 0x00000001ff0c7431 */ /* 0x000fe400000001ff */
[----:B------:R-:W-:Y:S02]  /*6140*/  IMAD.MOV.U32 R8, RZ, RZ, 0x192 ;  /* 0x00000192ff087424 */ /* 0x000fe400078e00ff */
[----:B------:R-:W-:Y:S01]  /*6150*/  IMAD.MOV.U32 R13, RZ, RZ, RZ ;  /* 0x000000ffff0d7224 */ /* 0x000fe200078e00ff */
[----:B------:R-:W5:Y:S01]  /*6160*/  LDCU.64 UR6, c[0x4][0x78] ;  /* 0x01000f00ff0677ac */ /* 0x000f620008000a00 */
[----:B-1----:R-:W1:Y:S01]  /*6170*/  LDC.64 R2, c[0x4][R3] ;  /* 0x0100000003027b82 */ /* 0x002e620000000a00 */
[----:B------:R-:W2:Y:S01]  /*6180*/  LDCU.64 UR4, c[0x4][0x10] ;  /* 0x01000200ff0477ac */ /* 0x000ea20008000a00 */
[----:B----4-:R-:W-:Y:S01]  /*6190*/  MOV R5, UR9 ;  /* 0x0000000900057c02 */ /* 0x010fe20008000f00 */
[----:B------:R-:W-:Y:S01]  /*61a0*/  IMAD.U32 R4, RZ, RZ, UR8 ;  /* 0x00000008ff047e24 */ /* 0x000fe2000f8e00ff */
[----:B-----5:R-:W-:Y:S01]  /*61b0*/  MOV R7, UR7 ;  /* 0x0000000700077c02 */ /* 0x020fe20008000f00 */
[----:B------:R-:W-:Y:S01]  /*61c0*/  IMAD.U32 R6, RZ, RZ, UR6 ;  /* 0x00000006ff067e24 */ /* 0x000fe2000f8e00ff */
[----:B--2---:R-:W-:Y:S01]  /*61d0*/  MOV R11, UR5 ;  /* 0x00000005000b7c02 */ /* 0x004fe20008000f00 */
[----:B------:R-:W-:Y:S02]  /*61e0*/  IMAD.U32 R10, RZ, RZ, UR4 ;  /* 0x00000004ff0a7e24 */ /* 0x000fe4000f8e00ff */
[----:B------:R-:W-:Y:S07]  /*61f0*/  LEPC R20, `(.L_x_106) ;  /* 0x000000001014794e */ /* 0x000fee0000000000 */
[----:B-1-3--:R-:W-:Y:S05]  /*6200*/  CALL.ABS.NOINC R2 ;  /* 0x0000000002007343 */ /* 0x00afea0003c00000 */
.L_x_106:
[----:B------:R-:W-:Y:S05]  /*6210*/  WARPSYNC.ALL ;  /* 0x0000000000007948 */ /* 0x000fea0003800000 */
[----:B------:R-:W-:Y:S01]  /*6220*/  R2UR UR4, R48 ;  /* 0x00000000300472ca */ /* 0x000fe200000e0000 */
[--C-:B------:R-:W-:Y:S01]  /*6230*/  HADD2.F32 R50, -RZ, R56.reuse.H0_H0 ;  /* 0x20000038ff327230 */ /* 0x100fe20000004100 */
[----:B------:R-:W-:Y:S01]  /*6240*/  ISETP.NE.AND P0, PT, R100, RZ, PT ;  /* 0x000000ff6400720c */ /* 0x000fe20003f05270 */
[----:B------:R-:W-:Y:S01]  /*6250*/  HADD2.F32 R51, -RZ, R56.H1_H1 ;  /* 0x30000038ff337230 */ /* 0x000fe20000004100 */
[----:B------:R-:W-:Y:S01]  /*6260*/  BSSY.RECONVERGENT B0, `(.L_x_107) ;  /* 0x0000083000007945 */ /* 0x000fe20003800200 */
[--C-:B------:R-:W-:Y:S08]  /*6270*/  HADD2.F32 R52, -RZ, R57.reuse.H0_H0 ;  /* 0x20000039ff347230 */ /* 0x100ff00000004100 */
[----:B------:R-:W2:Y:S02]  /*6280*/  LDTM.x32 R4, tmem[UR4] ;  /* 0x00000004000479ee */ /* 0x000ea400082c0000 */
[C---:B--2---:R-:W-:Y:S01]  /*6290*/  FMUL R0, R47.reuse, R4 ;  /* 0x000000042f007220 */ /* 0x044fe20000400000 */
[C---:B-1----:R-:W-:Y:S01]  /*62a0*/  FMUL R2, R47.reuse, R5 ;  /* 0x000000052f027220 */ /* 0x042fe20000400000 */
[C---:B------:R-:W-:Y:S01]  /*62b0*/  FMUL R4, R47.reuse, R8 ;  /* 0x000000082f047220 */ /* 0x040fe20000400000 */
[----:B------:R-:W-:Y:S01]  /*62c0*/  FMUL R3, R47, R6 ;  /* 0x000000062f037220 */ /* 0x000fe20000400000 */
[C---:B------:R-:W-:Y:S01]  /*62d0*/  FFMA R0, R49.reuse, R50, R0 ;  /* 0x0000003231007223 */ /* 0x040fe20000000000 */
[----:B------:R-:W-:Y:S01]  /*62e0*/  FFMA R2, R49, R51, R2 ;  /* 0x0000003331027223 */ /* 0x000fe20000000002 */
[C---:B------:R-:W-:Y:S01]  /*62f0*/  FMUL R5, R47.reuse, R9 ;  /* 0x000000092f057220 */ /* 0x040fe20000400000 */
        /* <DEDUP_REMOVED lines=16> */
[----:B------:R-:W-:Y:S02]  /*6400*/  HADD2.F32 R32, -RZ, R57.H1_H1 ;  /* 0x30000039ff207230 */ /* 0x000fe40000004100 */
[C---:B------:R-:W-:Y:S01]  /*6410*/  FMUL R26, R47.reuse, R30 ;  /* 0x0000001e2f1a7220 */ /* 0x040fe20000400000 */
[----:B------:R-:W-:Y:S01]  /*6420*/  FMUL R29, R47, R33 ;  /* 0x000000212f1d7220 */ /* 0x000fe20000400000 */
[--C-:B------:R-:W-:Y:S02]  /*6430*/  HADD2.F32 R33, -RZ, R58.reuse.H0_H0 ;  /* 0x2000003aff217230 */ /* 0x100fe40000004100 */
[----:B------:R-:W-:Y:S01]  /*6440*/  FFMA R3, R49, R52, R3 ;  /* 0x0000003431037223 */ /* 0x000fe20000000003 */
[C---:B------:R-:W-:Y:S01]  /*6450*/  FMUL R7, R47.reuse, R7 ;  /* 0x000000072f077220 */ /* 0x040fe20000400000 */
[----:B------:R-:W-:Y:S01]  /*6460*/  FMUL R30, R47, R34 ;  /* 0x000000222f1e7220 */ /* 0x000fe20000400000 */
[----:B------:R-:W-:Y:S01]  /*6470*/  HADD2.F32 R34, -RZ, R58.H1_H1 ;  /* 0x3000003aff227230 */ /* 0x000fe20000004100 */
[----:B------:R-:W-:Y:S01]  /*6480*/  F2FP.F16.F32.PACK_AB R52, R2, R0 ;  /* 0x000000000234723e */ /* 0x000fe200000000ff */
[--C-:B------:R-:W-:Y:S02]  /*6490*/  HADD2.F32 R0, -RZ, R59.reuse.H0_H0 ;  /* 0x2000003bff007230 */ /* 0x100fe40000004100 */
[C---:B------:R-:W-:Y:S01]  /*64a0*/  FFMA R7, R49.reuse, R32, R7 ;  /* 0x0000002031077223 */ /* 0x040fe20000000007 */
[----:B------:R-:W-:Y:S02]  /*64b0*/  HADD2.F32 R2, -RZ, R59.H1_H1 ;  /* 0x3000003bff027230 */ /* 0x000fe40000004100 */
[C---:B------:R-:W-:Y:S01]  /*64c0*/  FFMA R4, R49.reuse, R33, R4 ;  /* 0x0000002131047223 */ /* 0x040fe20000000004 */
[C---:B------:R-:W-:Y:S01]  /*64d0*/  FFMA R5, R49.reuse, R34, R5 ;  /* 0x0000002231057223 */ /* 0x040fe20000000005 */
[----:B------:R-:W-:Y:S01]  /*64e0*/  FFMA R6, R49, R0, R6 ;  /* 0x0000000031067223 */ /* 0x000fe20000000006 */
[--C-:B------:R-:W-:Y:S02]  /*64f0*/  HADD2.F32 R0, -RZ, R60.reuse.H0_H0 ;  /* 0x2000003cff007230 */ /* 0x100fe40000004100 */
[----:B------:R-:W-:Y:S01]  /*6500*/  FMUL R11, R47, R11 ;  /* 0x0000000b2f0b7220 */ /* 0x000fe20000400000 */
[----:B------:R-:W-:Y:S01]  /*6510*/  F2FP.F16.F32.PACK_AB R53, R7, R3 ;  /* 0x000000030735723e */ /* 0x000fe200000000ff */
[--C-:B------:R-:W-:Y:S02]  /*6520*/  HADD2.F32 R3, -RZ, R61.reuse.H0_H0 ;  /* 0x2000003dff037230 */ /* 0x100fe40000004100 */
[----:B------:R-:W-:Y:S01]  /*6530*/  FMUL R15, R47, R15 ;  /* 0x0000000f2f0f7220 */ /* 0x000fe20000400000 */
[C---:B------:R-:W-:Y:S01]  /*6540*/  FFMA R11, R49.reuse, R2, R11 ;  /* 0x00000002310b7223 */ /* 0x040fe2000000000b */
[----:B------:R-:W-:Y:S02]  /*6550*/  HADD2.F32 R2, -RZ, R60.H1_H1 ;  /* 0x3000003cff027230 */ /* 0x000fe40000004100 */
[----:B------:R-:W-:Y:S01]  /*6560*/  FFMA R8, R49, R0, R8 ;  /* 0x0000000031087223 */ /* 0x000fe20000000008 */
[----:B------:R-:W-:Y:S02]  /*6570*/  HADD2.F32 R0, -RZ, R61.H1_H1 ;  /* 0x3000003dff007230 */ /* 0x000fe40000004100 */
[C---:B------:R-:W-:Y:S01]  /*6580*/  FMUL R19, R47.reuse, R19 ;  /* 0x000000132f137220 */ /* 0x040fe20000400000 */
[----:B------:R-:W-:Y:S01]  /*6590*/  FMUL R23, R47, R23 ;  /* 0x000000172f177220 */ /* 0x000fe20000400000 */
[C---:B------:R-:W-:Y:S01]  /*65a0*/  FFMA R9, R49.reuse, R2, R9 ;  /* 0x0000000231097223 */ /* 0x040fe20000000009 */
[C---:B------:R-:W-:Y:S01]  /*65b0*/  FFMA R10, R49.reuse, R3, R10 ;  /* 0x00000003310a7223 */ /* 0x040fe2000000000a */
[----:B------:R-:W-:Y:S01]  /*65c0*/  FFMA R15, R49, R0, R15 ;  /* 0x00000000310f7223 */ /* 0x000fe2000000000f */
[--C-:B------:R-:W-:Y:S02]  /*65d0*/  HADD2.F32 R2, -RZ, R62.reuse.H0_H0 ;  /* 0x2000003eff027230 */ /* 0x100fe40000004100 */
[----:B------:R-:W-:Y:S01]  /*65e0*/  FMUL R27, R47, R27 ;  /* 0x0000001b2f1b7220 */ /* 0x000fe20000400000 */
[----:B------:R-:W-:Y:S01]  /*65f0*/  HADD2.F32 R0, -RZ, R62.H1_H1 ;  /* 0x3000003eff007230 */ /* 0x000fe20000004100 */
[----:B------:R-:W-:Y:S01]  /*6600*/  F2FP.F16.F32.PACK_AB R54, R5, R4 ;  /* 0x000000040536723e */ /* 0x000fe200000000ff */
[--C-:B------:R-:W-:Y:S02]  /*6610*/  HADD2.F32 R3, -RZ, R63.reuse.H0_H0 ;  /* 0x2000003fff037230 */ /* 0x100fe40000004100 */
[C---:B------:R-:W-:Y:S01]  /*6620*/  FFMA R12, R49.reuse, R2, R12 ;  /* 0x00000002310c7223 */ /* 0x040fe2000000000c */
[--C-:B------:R-:W-:Y:S02]  /*6630*/  HADD2.F32 R2, -RZ, R68.reuse.H0_H0 ;  /* 0x20000044ff027230 */ /* 0x100fe40000004100 */
[C---:B------:R-:W-:Y:S01]  /*6640*/  FFMA R13, R49.reuse, R0, R13 ;  /* 0x00000000310d7223 */ /* 0x040fe2000000000d */
[----:B------:R-:W-:Y:S02]  /*6650*/  HADD2.F32 R0, -RZ, R63.H1_H1 ;  /* 0x3000003fff007230 */ /* 0x000fe40000004100 */
[----:B------:R-:W-:Y:S01]  /*6660*/  FFMA R14, R49, R3, R14 ;  /* 0x00000003310e7223 */ /* 0x000fe2000000000e */
[----:B------:R-:W-:Y:S01]  /*6670*/  HADD2.F32 R3, -RZ, R68.H1_H1 ;  /* 0x30000044ff037230 */ /* 0x000fe20000004100 */
[----:B------:R-:W-:Y:S01]  /*6680*/  F2FP.F16.F32.PACK_AB R55, R11, R6 ;  /* 0x000000060b37723e */ /* 0x000fe200000000ff */
[----:B------:R-:W-:Y:S01]  /*6690*/  FMUL R31, R47, R31 ;  /* 0x0000001f2f1f7220 */ /* 0x000fe20000400000 */
[C---:B------:R-:W-:Y:S01]  /*66a0*/  FFMA R19, R49.reuse, R0, R19 ;  /* 0x0000000031137223 */ /* 0x040fe20000000013 */
[--C-:B------:R-:W-:Y:S02]  /*66b0*/  HADD2.F32 R0, -RZ, R69.reuse.H0_H0 ;  /* 0x20000045ff007230 */ /* 0x100fe40000004100 */
[C---:B------:R-:W-:Y:S01]  /*66c0*/  FFMA R16, R49.reuse, R2, R16 ;  /* 0x0000000231107223 */ /* 0x040fe20000000010 */
[----:B------:R1:W-:Y:S01]  /*66d0*/  STS.128 [R67], R52 ;  /* 0x0000003443007388 */ /* 0x0003e20000000c00 */
[C---:B------:R-:W-:Y:S01]  /*66e0*/  FFMA R17, R49.reuse, R3, R17 ;  /* 0x0000000331117223 */ /* 0x040fe20000000011 */
[----:B------:R-:W-:Y:S02]  /*66f0*/  HADD2.F32 R2, -RZ, R69.H1_H1 ;  /* 0x30000045ff027230 */ /* 0x000fe40000004100 */
[----:B------:R-:W-:Y:S01]  /*6700*/  FFMA R18, R49, R0, R18 ;  /* 0x0000000031127223 */ /* 0x000fe20000000012 */
[--C-:B------:R-:W-:Y:S01]  /*6710*/  HADD2.F32 R0, -RZ, R70.reuse.H0_H0 ;  /* 0x20000046ff007230 */ /* 0x100fe20000004100 */
[----:B------:R-:W-:Y:S01]  /*6720*/  F2FP.F16.F32.PACK_AB R8, R9, R8 ;  /* 0x000000080908723e */ /* 0x000fe200000000ff */
[--C-:B------:R-:W-:Y:S02]  /*6730*/  HADD2.F32 R3, -RZ, R71.reuse.H0_H0 ;  /* 0x20000047ff037230 */ /* 0x100fe40000004100 */
[C---:B------:R-:W-:Y:S01]  /*6740*/  FFMA R23, R49.reuse, R2, R23 ;  /* 0x0000000231177223 */ /* 0x040fe20000000017 */
[----:B------:R-:W-:Y:S02]  /*6750*/  HADD2.F32 R2, -RZ, R70.H1_H1 ;  /* 0x30000046ff027230 */ /* 0x000fe40000004100 */
[----:B------:R-:W-:Y:S01]  /*6760*/  FFMA R20, R49, R0, R20 ;  /* 0x0000000031147223 */ /* 0x000fe20000000014 */
[----:B------:R-:W-:Y:S01]  /*6770*/  HADD2.F32 R0, -RZ, R71.H1_H1 ;  /* 0x30000047ff007230 */ /* 0x000fe20000004100 */
[----:B------:R-:W-:Y:S01]  /*6780*/  F2FP.F16.F32.PACK_AB R9, R15, R10 ;  /* 0x0000000a0f09723e */ /* 0x000fe200000000ff */
[----:B------:R-:W-:Y:S02]  /*6790*/  HADD2.F32 R4, -RZ, R79.H0_H0 ;  /* 0x2000004fff047230 */ /* 0x000fe40000004100 */
[C---:B------:R-:W-:Y:S01]  /*67a0*/  FFMA R21, R49.reuse, R2, R21 ;  /* 0x0000000231157223 */ /* 0x040fe20000000015 */
[C---:B------:R-:W-:Y:S01]  /*67b0*/  FFMA R22, R49.reuse, R3, R22 ;  /* 0x0000000331167223 */ /* 0x040fe20000000016 */
[----:B------:R-:W-:Y:S01]  /*67c0*/  FFMA R27, R49, R0, R27 ;  /* 0x00000000311b7223 */ /* 0x000fe2000000001b */
[--C-:B------:R-:W-:Y:S01]  /*67d0*/  HADD2.F32 R2, -RZ, R76.reuse.H0_H0 ;  /* 0x2000004cff027230 */ /* 0x100fe20000004100 */
[----:B------:R-:W-:Y:S01]  /*67e0*/  F2FP.F16.F32.PACK_AB R10, R13, R12 ;  /* 0x0000000c0d0a723e */ /* 0x000fe200000000ff */
[----:B------:R-:W-:Y:S01]  /*67f0*/  HADD2.F32 R0, -RZ, R76.H1_H1 ;  /* 0x3000004cff007230 */ /* 0x000fe20000004100 */
[----:B------:R-:W-:Y:S01]  /*6800*/  F2FP.F16.F32.PACK_AB R11, R19, R14 ;  /* 0x0000000e130b723e */ /* 0x000fe200000000ff */
[--C-:B------:R-:W-:Y:S02]  /*6810*/  HADD2.F32 R3, -RZ, R77.reuse.H0_H0 ;  /* 0x2000004dff037230 */ /* 0x100fe40000004100 */
[C---:B------:R-:W-:Y:S01]  /*6820*/  FFMA R24, R49.reuse, R2, R24 ;  /* 0x0000000231187223 */ /* 0x040fe20000000018 */
[--C-:B------:R-:W-:Y:S02]  /*6830*/  HADD2.F32 R2, -RZ, R78.reuse.H0_H0 ;  /* 0x2000004eff027230 */ /* 0x100fe40000004100 */
[C---:B------:R-:W-:Y:S01]  /*6840*/  FFMA R25, R49.reuse, R0, R25 ;  /* 0x0000000031197223 */ /* 0x040fe20000000019 */
[----:B------:R1:W-:Y:S01]  /*6850*/  STS.128 [R66+0x10], R8 ;  /* 0x0000100842007388 */ /* 0x0003e20000000c00 */
[----:B------:R-:W-:Y:S02]  /*6860*/  HADD2.F32 R0, -RZ, R77.H1_H1 ;  /* 0x3000004dff007230 */ /* 0x000fe40000004100 */
[----:B------:R-:W-:Y:S01]  /*6870*/  FFMA R26, R49, R3, R26 ;  /* 0x00000003311a7223 */ /* 0x000fe2000000001a */
[----:B------:R-:W-:Y:S01]  /*6880*/  HADD2.F32 R3, -RZ, R78.H1_H1 ;  /* 0x3000004eff037230 */ /* 0x000fe20000004100 */
[----:B------:R-:W-:Y:S01]  /*6890*/  F2FP.F16.F32.PACK_AB R16, R17, R16 ;  /* 0x000000101110723e */ /* 0x000fe200000000ff */
[----:B------:R-:W-:Y:S01]  /*68a0*/  HADD2.F32 R5, -RZ, R79.H1_H1 ;  /* 0x3000004fff057230 */ /* 0x000fe20000004100 */
[----:B------:R-:W-:Y:S01]  /*68b0*/  F2FP.F16.F32.PACK_AB R17, R23, R18 ;  /* 0x000000121711723e */ /* 0x000fe200000000ff */
[----:B------:R-:W-:Y:S01]  /*68c0*/  FFMA R31, R49, R0, R31 ;  /* 0x00000000311f7223 */ /* 0x000fe2000000001f */
[----:B------:R-:W-:Y:S01]  /*68d0*/  FMUL R35, R47, R35 ;  /* 0x000000232f237220 */ /* 0x000fe20000400000 */
[----:B------:R-:W-:Y:S01]  /*68e0*/  F2FP.F16.F32.PACK_AB R18, R21, R20 ;  /* 0x000000141512723e */ /* 0x000fe200000000ff */
[----:B------:R-:W-:Y:S01]  /*68f0*/  FFMA R28, R49, R2, R28 ;  /* 0x00000002311c7223 */ /* 0x000fe2000000001c */
[----:B------:R-:W-:Y:S01]  /*6900*/  F2FP.F16.F32.PACK_AB R19, R27, R22 ;  /* 0x000000161b13723e */ /* 0x000fe200000000ff */
[C---:B------:R-:W-:Y:S01]  /*6910*/  FFMA R29, R49.reuse, R3, R29 ;  /* 0x00000003311d7223 */ /* 0x040fe2000000001d */
[C---:B------:R-:W-:Y:S01]  /*6920*/  FFMA R30, R49.reuse, R4, R30 ;  /* 0x00000004311e7223 */ /* 0x040fe2000000001e */
[----:B------:R-:W-:Y:S01]  /*6930*/  FFMA R35, R49, R5, R35 ;  /* 0x0000000531237223 */ /* 0x000fe20000000023 */
[----:B------:R-:W-:Y:S01]  /*6940*/  F2FP.F16.F32.PACK_AB R24, R25, R24 ;  /* 0x000000181918723e */ /* 0x000fe200000000ff */
[----:B------:R1:W-:Y:S01]  /*6950*/  STS.128 [R65+0x20], R16 ;  /* 0x0000201041007388 */ /* 0x0003e20000000c00 */
[----:B------:R-:W-:Y:S02]  /*6960*/  F2FP.F16.F32.PACK_AB R25, R31, R26 ;  /* 0x0000001a1f19723e */ /* 0x000fe400000000ff */
[----:B------:R-:W-:Y:S02]  /*6970*/  F2FP.F16.F32.PACK_AB R26, R29, R28 ;  /* 0x0000001c1d1a723e */ /* 0x000fe400000000ff */
[----:B------:R-:W-:Y:S05]  /*6980*/  F2FP.F16.F32.PACK_AB R27, R35, R30 ;  /* 0x0000001e231b723e */ /* 0x000fea00000000ff */
[----:B------:R1:W-:Y:S01]  /*6990*/  STS.128 [R64+0x10], R24 ;  /* 0x0000101840007388 */ /* 0x0003e20000000c00 */
[----:B------:R-:W-:Y:S01]  /*69a0*/  @!PT LDS RZ, [RZ] ;  /* 0x00000000fffff984 */ /* 0x000fe20000000800 */
[----:B------:R-:W-:Y:S01]  /*69b0*/  @!PT LDS RZ, [RZ] ;  /* 0x00000000fffff984 */ /* 0x000fe20000000800 */
[----:B------:R-:W-:Y:S01]  /*69c0*/  @!PT LDS RZ, [RZ] ;  /* 0x00000000fffff984 */ /* 0x000fe20000000800 */
[----:B------:R-:W-:Y:S01]  /*69d0*/  @!PT LDS RZ, [RZ] ;  /* 0x00000000fffff984 */ /* 0x000fe20000000800 */
[----:B------:R2:W-:Y:S07]  /*69e0*/  MEMBAR.ALL.CTA ;  /* 0x0000000000007992 */ /* 0x0005ee0000008000 */
[----:B--2---:R-:W2:Y:S02]  /*69f0*/  FENCE.VIEW.ASYNC.S ;  /* 0x00000000000073c6 */ /* 0x004ea40000000000 */
[----:B--2---:R-:W-:Y:S06]  /*6a00*/  BAR.SYNC.DEFER_BLOCKING 0x1, 0x80 ;  /* 0x0042000000007b1d */ /* 0x004fec0000010000 */
[----:B------:R-:W-:Y:S05]  /*6a10*/  @P0 BRA `(.L_x_108) ;  /* 0x00000000001c0947 */ /* 0x000fea0003800000 */
[----:B------:R-:W-:Y:S01]  /*6a20*/  R2UR UR4, R72 ;  /* 0x00000000480472ca */ /* 0x000fe200000e0000 */
[----:B------:R-:W-:Y:S01]  /*6a30*/  UIADD3 UR6, UP0, UPT, UR54, 0x680, URZ ;  /* 0x0000068036067890 */ /* 0x000fe2000ff1e0ff */
[----:B------:R-:W-:Y:S03]  /*6a40*/  UMOV UR43, UR36 ;  /* 0x00000024002b7c82 */ /* 0x000fe60008000000 */
[----:B------:R-:W-:Y:S08]  /*6a50*/  UIADD3.X UR7, UPT, UPT, URZ, UR55, URZ, UP0, !UPT ;  /* 0x00000037ff077290 */ /* 0x000ff000087fe4ff */
[----:B------:R-:W-:Y:S09]  /*6a60*/  UIADD3 UR40, UPT, UPT, UR48, 0x200, UR4 ;  /* 0x0000020030287890 */ /* 0x000ff2000fffe004 */
[----:B------:R2:W-:Y:S02]  /*6a70*/  UTMASTG.3D [UR40], [UR6] ;  /* 0x00000028060073b5 */ /* 0x0005e40008010000 */
[----:B--2---:R0:W-:Y:S02]  /*6a80*/  UTMACMDFLUSH ;  /* 0x00000000000079b7 */ /* 0x0041e40000000000 */
.L_x_108:
[----:B------:R-:W-:Y:S05]  /*6a90*/  BSYNC.RECONVERGENT B0 ;  /* 0x0000000000007941 */ /* 0x000fea0003800200 */
.L_x_107:
[----:B------:R-:W-:Y:S01]  /*6aa0*/  UIADD3 UR40, UPT, UPT, UR56, 0x1, URZ ;  /* 0x0000000138287890 */ /* 0x000fe2000fffe0ff */
[----:B------:R-:W-:Y:S03]  /*6ab0*/  BSSY.RECONVERGENT B0, `(.L_x_109) ;  /* 0x0000005000007945 */ /* 0x000fe60003800200 */
[----:B------:R-:W-:Y:S04]  /*6ac0*/  UISETP.NE.AND UP0, UPT, UR40, 0x3, UPT ;  /* 0x000000032800788c */ /* 0x000fe8000bf05270 */
[----:B------:R-:W-:Y:S01]  /*6ad0*/  USEL UR43, UR40, URZ, UP0 ;  /* 0x000000ff282b7287 */ /* 0x000fe20008000000 */
[----:B------:R-:W-:Y:S11]  /*6ae0*/  @P0 BRA `(.L_x_110) ;  /* 0x0000000000040947 */ /* 0x000ff60003800000 */
[----:B------:R-:W-:Y:S04]  /*6af0*/  DEPBAR.LE SB0, 0x1 ;  /* 0x000080400000791a */ /* 0x000fe80000000000 */
.L_x_110:
[----:B------:R-:W-:Y:S05]  /*6b00*/  BSYNC.RECONVERGENT B0 ;  /* 0x0000000000007941 */ /* 0x000fea0003800200 */
.L_x_109:
[----:B------:R-:W-:Y:S01]  /*6b10*/  BAR.SYNC.DEFER_BLOCKING 0x1, 0x80 ;  /* 0x0042000000007b1d */ /* 0x000fe20000010000 */
[----:B------:R-:W-:Y:S01]  /*6b20*/  ISETP.NE.AND P1, PT, R104, RZ, PT ;  /* 0x000000ff6800720c */ /* 0x000fe20003f25270 */
[----:B------:R-:W-:Y:S01]  /*6b30*/  UISETP.NE.AND UP0, UPT, UR50, URZ, UPT ;  /* 0x000000ff3200728c */ /* 0x000fe2000bf05270 */
[----:B------:R-:W-:Y:S11]  /*6b40*/  LEA R2, R74, UR48, 0x3 ;  /* 0x000000304a027c11 */ /* 0x000ff6000f8e18ff */
[----:B------:R-:W-:Y:S01]  /*6b50*/  @P1 SHF.L.U32 R3, R107, 0x1f, RZ ;  /* 0x0000001f6b031819 */ /* 0x000fe200000006ff */
[----:B------:R-:W-:Y:S06]  /*6b60*/  BRA.U !UP0, `(.L_x_111) ;  /* 0x0000000108247547 */ /* 0x000fec000b800000 */
[----:B------:R-:W-:Y:S01]  /*6b70*/  IMAD.U32 R4, RZ, RZ, UR49 ;  /* 0x00000031ff047e24 */ /* 0x000fe2000f8e00ff */
[----:B------:R-:W-:Y:S01]  /*6b80*/  MOV R0, UR37 ;  /* 0x0000002500007c02 */ /* 0x000fe20008000f00 */
[----:B------:R-:W-:Y:S03]  /*6b90*/  UIADD3 UR49, UPT, UPT, UR49, 0x1, URZ ;  /* 0x0000000131317890 */ /* 0x000fe6000fffe0ff */
[----:B------:R-:W-:Y:S01]  /*6ba0*/  @P1 LEA R4, R4, UR48, 0x3 ;  /* 0x0000003004041c11 */ /* 0x000fe2000f8e18ff */
[----:B------:R-:W-:Y:S04]  /*6bb0*/  UISETP.NE.AND UP0, UPT, UR49, 0x3, UPT ;  /* 0x000000033100788c */ /* 0x000fe8000bf05270 */
[----:B------:R-:W-:Y:S01]  /*6bc0*/  @P1 VIADD R4, R4, 0x118 ;  /* 0x0000011804041836 */ /* 0x000fe20000000000 */
[----:B------:R-:W-:Y:S04]  /*6bd0*/  USEL UR49, UR49, URZ, UP0 ;  /* 0x000000ff31317287 */ /* 0x000fe80008000000 */
[----:B------:R-:W-:Y:S04]  /*6be0*/  @P1 PRMT R0, R0, 0x654, R4 ;  /* 0x0000065400001816 */ /* 0x000fe80000000004 */
[----:B------:R2:W-:Y:S04]  /*6bf0*/  @P1 SYNCS.ARRIVE.TRANS64.RED.A1T0 RZ, [R0+URZ], RZ ;  /* 0x000000ff00ff19a7 */ /* 0x0005e800081004ff */
.L_x_111:
[----:B------:R-:W4:Y:S01]  /*6c00*/  @P1 SYNCS.PHASECHK.TRANS64.TRYWAIT P0, [R2+URZ+0x100], R3 ;  /* 0x00010003020015a7 */ /* 0x000f2200080011ff */
[----:B------:R-:W-:Y:S01]  /*6c10*/  BSSY B1, `(.L_x_112) ;  /* 0x0000015000017945 */ /* 0x000fe20003800000 */
[----:B----4-:R-:W-:Y:S03]  /*6c20*/  @P1 SEL R75, RZ, 0x1, !P0 ;  /* 0x00000001ff4b1807 */ /* 0x010fe60004000000 */
[----:B------:R-:W-:Y:S05]  /*6c30*/  @!P1 BRA `(.L_x_113) ;  /* 0x0000000000489947 */ /* 0x000fea0003800000 */
[----:B------:R-:W-:Y:S01]  /*6c40*/  ISETP.NE.AND P1, PT, R108, RZ, PT ;  /* 0x000000ff6c00720c */ /* 0x000fe20003f25270 */
[----:B------:R-:W-:Y:S01]  /*6c50*/  BSSY B0, `(.L_x_114) ;  /* 0x000000a000007945 */ /* 0x000fe20003800000 */
[----:B------:R-:W-:Y:S11]  /*6c60*/  ISETP.NE.AND P0, PT, R75, RZ, PT ;  /* 0x000000ff4b00720c */ /* 0x000ff60003f05270 */
[----:B------:R-:W-:Y:S04]  /*6c70*/  @P1 IMAD R74, R74, 0x2000, R99 ;  /* 0x000020004a4a1824 */ /* 0x000fe800078e0263 */
[----:B------:R-:W-:Y:S01]  /*6c80*/  @P1 IMAD.IADD R4, R106, 0x1, R74 ;  /* 0x000000016a041824 */ /* 0x000fe200078e024a */
[----:B------:R-:W-:Y:S03]  /*6c90*/  @P1 IADD3 R3, PT, PT, R105, R74, RZ ;  /* 0x0000004a69031210 */ /* 0x000fe60007ffe0ff */
[----:B--2---:R-:W-:Y:S01]  /*6ca0*/  @P1 IMAD.IADD R0, R98, 0x1, R4 ;  /* 0x0000000162001824 */ /* 0x004fe200078e0204 */
[----:B------:R-:W-:Y:S06]  /*6cb0*/  @P0 BRA `(.L_x_115) ;  /* 0x00000000000c0947 */ /* 0x000fec0003800000 */
[----:B------:R-:W-:Y:S04]  /*6cc0*/  SHF.L.U32 R107, R107, 0x1f, RZ ;  /* 0x0000001f6b6b7819 */ /* 0x000fe800000006ff */
[----:B------:R-:W2:Y:S02]  /*6cd0*/  SYNCS.PHASECHK.TRANS64.TRYWAIT P0, [R2+URZ+0x100], R107 ;  /* 0x0001006b020075a7 */ /* 0x000ea400080011ff */
[----:B--2---:R-:W-:Y:S05]  /*6ce0*/  @!P0 BRA `(.L_x_116) ;  /* 0x0000001c00488947 */ /* 0x004fea0003800000 */
.L_x_115:
[----:B------:R-:W-:Y:S05]  /*6cf0*/  BSYNC B0 ;  /* 0x0000000000007941 */ /* 0x000fea0003800000 */
.L_x_114:
[----:B------:R-:W-:Y:S11]  /*6d00*/  ISETP.NE.AND P0, PT, R108, RZ, PT ;  /* 0x000000ff6c00720c */ /* 0x000ff60003f05270 */
[----:B------:R-:W-:Y:S02]  /*6d10*/  @!UPT UIADD3 URZ, UPT, UPT, URZ, URZ, URZ ;  /* 0x000000fffffff290 */ /* 0x000fe4000fffe0ff */
[----:B------:R4:W1:Y:S04]  /*6d20*/  @P0 LDS.128 R56, [R74] ;  /* 0x000000004a380984 */ /* 0x0008680000000c00 */
[----:B------:R4:W1:Y:S04]  /*6d30*/  @P0 LDS.128 R68, [R3+0x20] ;  /* 0x0000200003440984 */ /* 0x0008680000000c00 */
[----:B------:R4:W1:Y:S04]  /*6d40*/  @P0 LDS.128 R60, [R4+0x10] ;  /* 0x00001000043c0984 */ /* 0x0008680000000c00 */
[----:B------:R4:W1:Y:S02]  /*6d50*/  @P0 LDS.128 R76, [R0+0x10] ;  /* 0x00001000004c0984 */ /* 0x0008640000000c00 */
.L_x_113:
[----:B------:R-:W-:Y:S05]  /*6d60*/  BSYNC B1 ;  /* 0x0000000000017941 */ /* 0x000fea0003800000 */
.L_x_112:
[----:B--2-4-:R-:W-:Y:S05]  /*6d70*/  VIADD R0, R48, 0x20 ;  /* 0x0000002030007836 */ /* 0x014fea0000000000 */
[----:B------:R-:W-:Y:S04]  /*6d80*/  SHF.R.U32.HI R0, RZ, 0x15, R0 ;  /* 0x00000015ff007819 */ /* 0x000fe80000011600 */
[----:B------:R-:W-:Y:S11]  /*6d90*/  LOP3.LUT P0, RZ, R0, 0x3, R92, 0x48, !PT ;  /* 0x0000000300ff7812 */ /* 0x000ff6000780485c */
[----:B------:R-:W-:Y:S02]  /*6da0*/  @!UPT UIADD3 URZ, UPT, UPT, URZ, URZ, URZ ;  /* 0x000000fffffff290 */ /* 0x000fe4000fffe0ff */
[----:B------:R-:W-:Y:S05]  /*6db0*/  @!P0 BRA `(.L_x_117) ;  /* 0x0000000000408947 */ /* 0x000fea0003800000 */
[----:B------:R-:W2:Y:S01]  /*6dc0*/  LDCU.64 UR8, c[0x4][0x70] ;  /* 0x01000e00ff0877ac */ /* 0x000ea20008000a00 */
[----:B------:R-:W-:Y:S01]  /*6dd0*/  MOV R3, 0x0 ;  /* 0x0000000000037802 */ /* 0x000fe20000000f00 */
[----:B------:R-:W-:Y:S02]  /*6de0*/  HFMA2 R12, -RZ, RZ, 0, 5.9604644775390625e-08 ;  /* 0x00000001ff0c7431 */ /* 0x000fe400000001ff */
[----:B-1----:R-:W-:Y:S02]  /*6df0*/  IMAD.MOV.U32 R8, RZ, RZ, 0x192 ;  /* 0x00000192ff087424 */ /* 0x002fe400078e00ff */
[----:B------:R-:W-:Y:S01]  /*6e00*/  IMAD.MOV.U32 R13, RZ, RZ, RZ ;  /* 0x000000ffff0d7224 */ /* 0x000fe200078e00ff */
[----:B------:R-:W1:Y:S01]  /*6e10*/  LDCU.64 UR6, c[0x4][0x78] ;  /* 0x01000f00ff0677ac */ /* 0x000e620008000a00 */
[----:B------:R-:W4:Y:S01]  /*6e20*/  LDC.64 R2, c[0x4][R3] ;  /* 0x0100000003027b82 */ /* 0x000f220000000a00 */
[----:B------:R-:W5:Y:S01]  /*6e30*/  LDCU.64 UR4, c[0x4][0x10] ;  /* 0x01000200ff0477ac */ /* 0x000f620008000a00 */
[----:B--2---:R-:W-:Y:S01]  /*6e40*/  MOV R5, UR9 ;  /* 0x0000000900057c02 */ /* 0x004fe20008000f00 */
[----:B------:R-:W-:Y:S01]  /*6e50*/  IMAD.U32 R4, RZ, RZ, UR8 ;  /* 0x00000008ff047e24 */ /* 0x000fe2000f8e00ff */
[----:B-1----:R-:W-:Y:S01]  /*6e60*/  MOV R7, UR7 ;  /* 0x0000000700077c02 */ /* 0x002fe20008000f00 */
[----:B------:R-:W-:Y:S01]  /*6e70*/  IMAD.U32 R6, RZ, RZ, UR6 ;  /* 0x00000006ff067e24 */ /* 0x000fe2000f8e00ff */
[----:B-----5:R-:W-:Y:S01]  /*6e80*/  MOV R11, UR5 ;  /* 0x00000005000b7c02 */ /* 0x020fe20008000f00 */
[----:B------:R-:W-:Y:S02]  /*6e90*/  IMAD.U32 R10, RZ, RZ, UR4 ;  /* 0x00000004ff0a7e24 */ /* 0x000fe4000f8e00ff */
[----:B------:R-:W-:Y:S07]  /*6ea0*/  LEPC R20, `(.L_x_117) ;  /* 0x000000001014794e */ /* 0x000fee0000000000 */
[----:B---34-:R-:W-:Y:S05]  /*6eb0*/  CALL.ABS.NOINC R2 ;  /* 0x0000000002007343 */ /* 0x018fea0003c00000 */
.L_x_117:
[----:B------:R-:W-:Y:S01]  /*6ec0*/  ISETP.NE.AND P0, PT, R100, RZ, PT ;  /* 0x000000ff6400720c */ /* 0x000fe20003f05270 */
[----:B------:R-:W-:Y:S05]  /*6ed0*/  WARPSYNC.ALL ;  /* 0x0000000000007948 */ /* 0x000fea0003800000 */
[----:B------:R-:W-:Y:S01]  /*6ee0*/  R2UR UR4, R48 ;  /* 0x00000000300472ca */ /* 0x000fe200000e0000 */
[--C-:B-1----:R-:W-:Y:S01]  /*6ef0*/  HADD2.F32 R0, -RZ, R56.reuse.H0_H0 ;  /* 0x20000038ff007230 */ /* 0x102fe20000004100 */
[----:B------:R-:W-:Y:S01]  /*6f00*/  R2UR UR5, R73 ;  /* 0x00000000490572ca */ /* 0x000fe200000e0000 */
[----:B------:R-:W-:Y:S01]  /*6f10*/  HADD2.F32 R2, -RZ, R56.H1_H1 ;  /* 0x30000038ff027230 */ /* 0x000fe20000004100 */
[----:B------:R-:W-:Y:S01]  /*6f20*/  USHF.L.U32 UR8, UR43, 0xd, URZ ;  /* 0x0000000d2b087899 */ /* 0x000fe200080006ff */
[--C-:B------:R-:W-:Y:S01]  /*6f30*/  HADD2.F32 R3, -RZ, R57.reuse.H0_H0 ;  /* 0x20000039ff037230 */ /* 0x100fe20000004100 */
[----:B------:R-:W-:Y:S01]  /*6f40*/  BSSY.RECONVERGENT B0, `(.L_x_118) ;  /* 0x000008b000007945 */ /* 0x000fe20003800200 */
[----:B------:R-:W-:Y:S02]  /*6f50*/  HADD2.F32 R48, -RZ, R57.H1_H1 ;  /* 0x30000039ff307230 */ /* 0x000fe40000004100 */
[--C-:B------:R-:W-:Y:S02]  /*6f60*/  HADD2.F32 R50, -RZ, R58.reuse.H0_H0 ;  /* 0x2000003aff327230 */ /* 0x100fe40000004100 */
[----:B------:R-:W-:Y:S02]  /*6f70*/  HADD2.F32 R51, -RZ, R58.H1_H1 ;  /* 0x3000003aff337230 */ /* 0x000fe40000004100 */
[----:B------:R-:W1:Y:S01]  /*6f80*/  LDTM.x32 R4, tmem[UR4+0x20] ;  /* 0x00002004000479ee */ /* 0x000e6200082c0000 */
[----:B------:R-:W-:Y:S01]  /*6f90*/  NOP ;  /* 0x0000000000007918 */ /* 0x000fe20000000000 */
[----:B------:R-:W-:Y:S01]  /*6fa0*/  UIADD3 UR5, UPT, UPT, UR5, 0x180, URZ ;  /* 0x0000018005057890 */ /* 0x000fe2000fffe0ff */
[--C-:B------:R-:W-:Y:S02]  /*6fb0*/  HADD2.F32 R52, -RZ, R59.reuse.H0_H0 ;  /* 0x2000003bff347230 */ /* 0x100fe40000004100 */
[----:B------:R-:W-:Y:S01]  /*6fc0*/  HADD2.F32 R53, -RZ, R59.H1_H1 ;  /* 0x3000003bff357230 */ /* 0x000fe20000004100 */
[----:B------:R-:W-:Y:S01]  /*6fd0*/  UPRMT UR5, UR37, 0x654, UR5 ;  /* 0x0000065425057896 */ /* 0x000fe20008000005 */
[--C-:B------:R-:W-:Y:S02]  /*6fe0*/  HADD2.F32 R54, -RZ, R60.reuse.H0_H0 ;  /* 0x2000003cff367230 */ /* 0x100fe40000004100 */
[----:B------:R-:W-:Y:S02]  /*6ff0*/  HADD2.F32 R55, -RZ, R60.H1_H1 ;  /* 0x3000003cff377230 */ /* 0x000fe40000004100 */
[--C-:B------:R-:W-:Y:S02]  /*7000*/  HADD2.F32 R56, -RZ, R61.reuse.H0_H0 ;  /* 0x2000003dff387230 */ /* 0x100fe40000004100 */
[----:B------:R-:W-:Y:S02]  /*7010*/  HADD2.F32 R57, -RZ, R61.H1_H1 ;  /* 0x3000003dff397230 */ /* 0x000fe40000004100 */
[----:B-1----:R-:W-:Y:S01]  /*7020*/  SYNCS.ARRIVE.TRANS64.RED.A1T0 RZ, [UR5], RZ ;  /* 0x000000ffffff79a7 */ /* 0x002fe20008100405 */
[--C-:B------:R-:W-:Y:S02]  /*7030*/  HADD2.F32 R58, -RZ, R62.reuse.H0_H0 ;  /* 0x2000003eff3a7230 */ /* 0x100fe40000004100 */
[----:B------:R-:W-:Y:S02]  /*7040*/  HADD2.F32 R59, -RZ, R62.H1_H1 ;  /* 0x3000003eff3b7230 */ /* 0x000fe40000004100 */
[--C-:B------:R-:W-:Y:S02]  /*7050*/  HADD2.F32 R60, -RZ, R63.reuse.H0_H0 ;  /* 0x2000003fff3c7230 */ /* 0x100fe40000004100 */
[----:B------:R-:W-:Y:S02]  /*7060*/  HADD2.F32 R61, -RZ, R63.H1_H1 ;  /* 0x3000003fff3d7230 */ /* 0x000fe40000004100 */
[C---:B------:R-:W-:Y:S01]  /*7070*/  FMUL R4, R47.reuse, R4 ;  /* 0x000000042f047220 */ /* 0x040fe20000400000 */
[C---:B------:R-:W-:Y:S01]  /*7080*/  FMUL R5, R47.reuse, R5 ;  /* 0x000000052f057220 */ /* 0x040fe20000400000 */
[C---:B------:R-:W-:Y:S01]  /*7090*/  FMUL R6, R47.reuse, R6 ;  /* 0x000000062f067220 */ /* 0x040fe20000400000 */
[----:B------:R-:W-:Y:S01]  /*70a0*/  FMUL R7, R47, R7 ;  /* 0x000000072f077220 */ /* 0x000fe20000400000 */
[C---:B------:R-:W-:Y:S01]  /*70b0*/  FFMA R4, R49.reuse, R0, R4 ;  /* 0x0000000031047223 */ /* 0x040fe20000000004 */
[C---:B------:R-:W-:Y:S01]  /*70c0*/  FFMA R5, R49.reuse, R2, R5 ;  /* 0x0000000231057223 */ /* 0x040fe20000000005 */
[C---:B------:R-:W-:Y:S01]  /*70d0*/  FFMA R6, R49.reuse, R3, R6 ;  /* 0x0000000331067223 */ /* 0x040fe20000000006 */
[----:B------:R-:W-:Y:S01]  /*70e0*/  FFMA R7, R49, R48, R7 ;  /* 0x0000003031077223 */ /* 0x000fe20000000007 */
[C---:B------:R-:W-:Y:S01]  /*70f0*/  FMUL R8, R47.reuse, R8 ;  /* 0x000000082f087220 */ /* 0x040fe20000400000 */
[----:B------:R-:W-:Y:S01]  /*7100*/  FMUL R9, R47, R9 ;  /* 0x000000092f097220 */ /* 0x000fe20000400000 */
[----:B------:R-:W-:Y:S01]  /*7110*/  F2FP.F16.F32.PACK_AB R4, R5, R4 ;  /* 0x000000040504723e */ /* 0x000fe200000000ff */
[----:B------:R-:W-:Y:S01]  /*7120*/  FMUL R0, R47, R10 ;  /* 0x0000000a2f007220 */ /* 0x000fe20000400000 */
[----:B------:R-:W-:Y:S01]  /*7130*/  F2FP.F16.F32.PACK_AB R5, R7, R6 ;  /* 0x000000060705723e */ /* 0x000fe200000000ff */
[C---:B------:R-:W-:Y:S01]  /*7140*/  FFMA R8, R49.reuse, R50, R8 ;  /* 0x0000003231087223 */ /* 0x040fe20000000008 */
[C---:B------:R-:W-:Y:S01]  /*7150*/  FFMA R9, R49.reuse, R51, R9 ;  /* 0x0000003331097223 */ /* 0x040fe20000000009 */
[----:B------:R-:W-:Y:S01]  /*7160*/  FFMA R0, R49, R52, R0 ;  /* 0x0000003431007223 */ /* 0x000fe20000000000 */
[C---:B------:R-:W-:Y:S01]  /*7170*/  FMUL R2, R47.reuse, R11 ;  /* 0x0000000b2f027220 */ /* 0x040fe20000400000 */
[C---:B------:R-:W-:Y:S01]  /*7180*/  FMUL R3, R47.reuse, R12 ;  /* 0x0000000c2f037220 */ /* 0x040fe20000400000 */
[----:B------:R-:W-:Y:S01]  /*7190*/  FMUL R10, R47, R13 ;  /* 0x0000000d2f0a7220 */ /* 0x000fe20000400000 */
[----:B------:R-:W-:Y:S01]  /*71a0*/  F2FP.F16.F32.PACK_AB R6, R9, R8 ;  /* 0x000000080906723e */ /* 0x000fe200000000ff */
[C---:B------:R-:W-:Y:S01]  /*71b0*/  FFMA R2, R49.reuse, R53, R2 ;  /* 0x0000003531027223 */ /* 0x040fe20000000002 */
[C---:B------:R-:W-:Y:S01]  /*71c0*/  FFMA R3, R49.reuse, R54, R3 ;  /* 0x0000003631037223 */ /* 0x040fe20000000003 */
[----:B------:R-:W-:Y:S01]  /*71d0*/  FFMA R10, R49, R55, R10 ;  /* 0x00000037310a7223 */ /* 0x000fe2000000000a */
[C---:B------:R-:W-:Y:S01]  /*71e0*/  FMUL R11, R47.reuse, R14 ;  /* 0x0000000e2f0b7220 */ /* 0x040fe20000400000 */
[C---:B------:R-:W-:Y:S01]  /*71f0*/  FMUL R15, R47.reuse, R15 ;  /* 0x0000000f2f0f7220 */ /* 0x040fe20000400000 */
[C---:B------:R-:W-:Y:S01]  /*7200*/  FMUL R12, R47.reuse, R16 ;  /* 0x000000102f0c7220 */ /* 0x040fe20000400000 */
[----:B------:R-:W-:Y:S01]  /*7210*/  FMUL R13, R47, R17 ;  /* 0x000000112f0d7220 */ /* 0x000fe20000400000 */
[----:B------:R-:W-:Y:S01]  /*7220*/  FFMA R11, R49, R56, R11 ;  /* 0x00000038310b7223 */ /* 0x000fe2000000000b */
[----:B------:R-:W-:Y:S01]  /*7230*/  FMUL R14, R47, R18 ;  /* 0x000000122f0e7220 */ /* 0x000fe20000400000 */
[----:B------:R-:W-:Y:S01]  /*7240*/  FFMA R15, R49, R57, R15 ;  /* 0x00000039310f7223 */ /* 0x000fe2000000000f */
[--C-:B------:R-:W-:Y:S02]  /*7250*/  HADD2.F32 R62, -RZ, R68.reuse.H0_H0 ;  /* 0x20000044ff3e7230 */ /* 0x100fe40000004100 */
[----:B------:R-:W-:Y:S01]  /*7260*/  FMUL R19, R47, R19 ;  /* 0x000000132f137220 */ /* 0x000fe20000400000 */
[----:B------:R-:W-:Y:S01]  /*7270*/  F2FP.F16.F32.PACK_AB R7, R2, R0 ;  /* 0x000000000207723e */ /* 0x000fe200000000ff */
[----:B------:R-:W-:Y:S01]  /*7280*/  FFMA R12, R49, R58, R12 ;  /* 0x0000003a310c7223 */ /* 0x000fe2000000000c */
[----:B------:R-:W-:Y:S02]  /*7290*/  HADD2.F32 R63, -RZ, R68.H1_H1 ;  /* 0x30000044ff3f7230 */ /* 0x000fe40000004100 */
[----:B------:R-:W-:Y:S01]  /*72a0*/  FMUL R16, R47, R20 ;  /* 0x000000142f107220 */ /* 0x000fe20000400000 */
[----:B------:R-:W-:Y:S01]  /*72b0*/  FFMA R13, R49, R59, R13 ;  /* 0x0000003b310d7223 */ /* 0x000fe2000000000d */
[----:B------:R1:W-:Y:S01]  /*72c0*/  STS.128 [R99+UR8], R4 ;  /* 0x0000000463007988 */ /* 0x0003e20008000c08 */
[--C-:B---3--:R-:W-:Y:S02]  /*72d0*/  HADD2.F32 R64, -RZ, R69.reuse.H0_H0 ;  /* 0x20000045ff407230 */ /* 0x108fe40000004100 */
[----:B------:R-:W-:Y:S01]  /*72e0*/  FMUL R17, R47, R21 ;  /* 0x000000152f117220 */ /* 0x000fe20000400000 */
[----:B------:R-:W-:Y:S01]  /*72f0*/  FFMA R14, R49, R60, R14 ;  /* 0x0000003c310e7223 */ /* 0x000fe2000000000e */
[----:B------:R-:W-:Y:S02]  /*7300*/  HADD2.F32 R65, -RZ, R69.H1_H1 ;  /* 0x30000045ff417230 */ /* 0x000fe40000004100 */
[----:B------:R-:W-:Y:S01]  /*7310*/  FMUL R18, R47, R22 ;  /* 0x000000162f127220 */ /* 0x000fe20000400000 */
[----:B------:R-:W-:Y:S01]  /*7320*/  FFMA R19, R49, R61, R19 ;  /* 0x0000003d31137223 */ /* 0x000fe20000000013 */
[----:B------:R-:W-:Y:S02]  /*7330*/  HADD2.F32 R66, -RZ, R70.H0_H0 ;  /* 0x20000046ff427230 */ /* 0x000fe40000004100 */
[----:B------:R-:W-:Y:S01]  /*7340*/  FMUL R23, R47, R23 ;  /* 0x000000172f177220 */ /* 0x000fe20000400000 */
[--C-:B------:R-:W-:Y:S02]  /*7350*/  HADD2.F32 R74, -RZ, R78.reuse.H0_H0 ;  /* 0x2000004eff4a7230 */ /* 0x100fe40000004100 */
[----:B------:R-:W-:Y:S01]  /*7360*/  FFMA R16, R49, R62, R16 ;  /* 0x0000003e31107223 */ /* 0x000fe20000000010 */
[----:B------:R-:W-:Y:S01]  /*7370*/  HADD2.F32 R75, -RZ, R78.H1_H1 ;  /* 0x3000004eff4b7230 */ /* 0x000fe20000004100 */
[----:B------:R-:W-:Y:S01]  /*7380*/  IADD3 R78, PT, PT, R99, UR8, RZ ;  /* 0x00000008634e7c10 */ /* 0x000fe2000fffe0ff */
[----:B------:R-:W-:Y:S02]  /*7390*/  HADD2.F32 R67, -RZ, R70.H1_H1 ;  /* 0x30000046ff437230 */ /* 0x000fe40000004100 */
[----:B------:R-:W-:Y:S01]  /*73a0*/  FMUL R20, R47, R24 ;  /* 0x000000182f147220 */ /* 0x000fe20000400000 */
[----:B------:R-:W-:Y:S01]  /*73b0*/  FFMA R17, R49, R63, R17 ;  /* 0x0000003f31117223 */ /* 0x000fe20000000011 */
[--C-:B------:R-:W-:Y:S02]  /*73c0*/  HADD2.F32 R68, -RZ, R71.reuse.H0_H0 ;  /* 0x20000047ff447230 */ /* 0x100fe40000004100 */
[----:B------:R-:W-:Y:S01]  /*73d0*/  FMUL R21, R47, R25 ;  /* 0x000000192f157220 */ /* 0x000fe20000400000 */
[----:B------:R-:W-:Y:S01]  /*73e0*/  FFMA R18, R49, R64, R18 ;  /* 0x0000004031127223 */ /* 0x000fe20000000012 */
[----:B------:R-:W-:Y:S02]  /*73f0*/  HADD2.F32 R69, -RZ, R71.H1_H1 ;  /* 0x30000047ff457230 */ /* 0x000fe40000004100 */
[----:B------:R-:W-:Y:S01]  /*7400*/  FMUL R22, R47, R26 ;  /* 0x0000001a2f167220 */ /* 0x000fe20000400000 */
[----:B------:R-:W-:Y:S01]  /*7410*/  F2FP.F16.F32.PACK_AB R8, R10, R3 ;  /* 0x000000030a08723e */ /* 0x000fe200000000ff */
[----:B------:R-:W-:Y:S01]  /*7420*/  FFMA R23, R49, R65, R23 ;  /* 0x0000004131177223 */ /* 0x000fe20000000017 */
[----:B------:R-:W-:Y:S01]  /*7430*/  F2FP.F16.F32.PACK_AB R9, R15, R11 ;  /* 0x0000000b0f09723e */ /* 0x000fe200000000ff */
[--C-:B------:R-:W-:Y:S02]  /*7440*/  HADD2.F32 R70, -RZ, R76.reuse.H0_H0 ;  /* 0x2000004cff467230 */ /* 0x100fe40000004100 */
[----:B------:R-:W-:Y:S01]  /*7450*/  FMUL R27, R47, R27 ;  /* 0x0000001b2f1b7220 */ /* 0x000fe20000400000 */
[----:B------:R-:W-:Y:S01]  /*7460*/  IADD3 R106, PT, PT, R106, R78, RZ ;  /* 0x0000004e6a6a7210 */ /* 0x000fe20007ffe0ff */
[----:B------:R-:W-:Y:S01]  /*7470*/  FFMA R20, R49, R66, R20 ;  /* 0x0000004231147223 */ /* 0x000fe20000000014 */
[----:B------:R-:W-:Y:S01]  /*7480*/  F2FP.F16.F32.PACK_AB R10, R13, R12 ;  /* 0x0000000c0d0a723e */ /* 0x000fe200000000ff */
[----:B------:R-:W-:Y:S01]  /*7490*/  HADD2.F32 R71, -RZ, R76.H1_H1 ;  /* 0x3000004cff477230 */ /* 0x000fe20000004100 */
[----:B------:R-:W-:Y:S01]  /*74a0*/  F2FP.F16.F32.PACK_AB R11, R19, R14 ;  /* 0x0000000e130b723e */ /* 0x000fe200000000ff */
[----:B------:R-:W-:Y:S01]  /*74b0*/  FMUL R24, R47, R28 ;  /* 0x0000001c2f187220 */ /* 0x000fe20000400000 */
[----:B------:R-:W-:Y:S01]  /*74c0*/  FFMA R21, R49, R67, R21 ;  /* 0x0000004331157223 */ /* 0x000fe20000000015 */
[--C-:B------:R-:W-:Y:S02]  /*74d0*/  HADD2.F32 R72, -RZ, R77.reuse.H0_H0 ;  /* 0x2000004dff487230 */ /* 0x100fe40000004100 */
[----:B------:R-:W-:Y:S01]  /*74e0*/  FMUL R25, R47, R29 ;  /* 0x0000001d2f197220 */ /* 0x000fe20000400000 */
[----:B------:R1:W-:Y:S01]  /*74f0*/  STS.128 [R106+0x10], R8 ;  /* 0x000010086a007388 */ /* 0x0003e20000000c00 */
[----:B------:R-:W-:Y:S01]  /*7500*/  FFMA R22, R49, R68, R22 ;  /* 0x0000004431167223 */ /* 0x000fe20000000016 */
[----:B------:R-:W-:Y:S02]  /*7510*/  HADD2.F32 R73, -RZ, R77.H1_H1 ;  /* 0x3000004dff497230 */ /* 0x000fe40000004100 */
[----:B------:R-:W-:Y:S01]  /*7520*/  FMUL R26, R47, R30 ;  /* 0x0000001e2f1a7220 */ /* 0x000fe20000400000 */
[----:B------:R-:W-:Y:S01]  /*7530*/  FFMA R27, R49, R69, R27 ;  /* 0x00000045311b7223 */ /* 0x000fe2000000001b */
        /* <DEDUP_REMOVED lines=10> */
[----:B------:R-:W-:Y:S01]  /*75e0*/  F2FP.F16.F32.PACK_AB R17, R23, R18 ;  /* 0x000000121711723e */ /* 0x000fe200000000ff */
[----:B------:R-:W-:Y:S01]  /*75f0*/  FFMA R31, R49, R73, R31 ;  /* 0x00000049311f7223 */ /* 0x000fe2000000001f */
[----:B------:R-:W-:Y:S01]  /*7600*/  FMUL R35, R47, R35 ;  /* 0x000000232f237220 */ /* 0x000fe20000400000 */
[----:B------:R-:W-:Y:S01]  /*7610*/  IADD3 R105, PT, PT, R105, R78, RZ ;  /* 0x0000004e69697210 */ /* 0x000fe20007ffe0ff */
[----:B------:R-:W-:Y:S01]  /*7620*/  FFMA R28, R49, R74, R28 ;  /* 0x0000004a311c7223 */ /* 0x000fe2000000001c */
[----:B------:R-:W-:Y:S01]  /*7630*/  F2FP.F16.F32.PACK_AB R18, R21, R20 ;  /* 0x000000141512723e */ /* 0x000fe200000000ff */
[----:B------:R-:W-:Y:S01]  /*7640*/  FFMA R29, R49, R75, R29 ;  /* 0x0000004b311d7223 */ /* 0x000fe2000000001d */
[----:B------:R-:W-:Y:S01]  /*7650*/  F2FP.F16.F32.PACK_AB R19, R27, R22 ;  /* 0x000000161b13723e */ /* 0x000fe200000000ff */
[C---:B------:R-:W-:Y:S01]  /*7660*/  FFMA R30, R49.reuse, R76, R30 ;  /* 0x0000004c311e7223 */ /* 0x040fe2000000001e */
[----:B------:R-:W-:Y:S01]  /*7670*/  FFMA R35, R49, R77, R35 ;  /* 0x0000004d31237223 */ /* 0x000fe20000000023 */
[----:B------:R-:W-:Y:S02]  /*7680*/  F2FP.F16.F32.PACK_AB R24, R25, R24 ;  /* 0x000000181918723e */ /* 0x000fe400000000ff */
[----:B------:R1:W-:Y:S01]  /*7690*/  STS.128 [R105+0x20], R16 ;  /* 0x0000201069007388 */ /* 0x0003e20000000c00 */
[----:B------:R-:W-:Y:S02]  /*76a0*/  F2FP.F16.F32.PACK_AB R25, R31, R26 ;  /* 0x0000001a1f19723e */ /* 0x000fe400000000ff */
[----:B------:R-:W-:Y:S02]  /*76b0*/  F2FP.F16.F32.PACK_AB R26, R29, R28 ;  /* 0x0000001c1d1a723e */ /* 0x000fe400000000ff */
[----:B------:R-:W-:Y:S02]  /*76c0*/  F2FP.F16.F32.PACK_AB R27, R35, R30 ;  /* 0x0000001e231b723e */ /* 0x000fe400000000ff */
[----:B------:R-:W-:Y:S05]  /*76d0*/  IADD3 R0, PT, PT, R98, R106, RZ ;  /* 0x0000006a62007210 */ /* 0x000fea0007ffe0ff */
        /* <DEDUP_REMOVED lines=9> */
[----:B------:R-:W-:Y:S02]  /*7770*/  UIADD3 UR10, UP0, UPT, UR54, 0x680, URZ ;  /* 0x00000680360a7890 */ /* 0x000fe4000ff1e0ff */
[----:B------:R-:W-:Y:S02]  /*7780*/  UIADD3 UR5, UPT, UPT, UR41, 0x20, URZ ;  /* 0x0000002029057890 */ /* 0x000fe4000fffe0ff */
[----:B------:R-:W-:Y:S02]  /*7790*/  UIADD3 UR4, UPT, UPT, UR48, 0x200, UR8 ;  /* 0x0000020030047890 */ /* 0x000fe4000fffe008 */
[----:B------:R-:W-:Y:S01]  /*77a0*/  UIADD3.X UR11, UPT, UPT, URZ, UR55, URZ, UP0, !UPT ;  /* 0x00000037ff0b7290 */ /* 0x000fe200087fe4ff */
[----:B------:R-:W-:Y:S01]  /*77b0*/  UMOV UR6, UR42 ;  /* 0x0000002a00067c82 */ /* 0x000fe20008000000 */
[----:B------:R-:W-:Y:S07]  /*77c0*/  UMOV UR7, UR36 ;  /* 0x0000002400077c82 */ /* 0x000fee0008000000 */
[----:B------:R2:W-:Y:S02]  /*77d0*/  UTMASTG.3D [UR4], [UR10] ;  /* 0x000000040a0073b5 */ /* 0x0005e40008010000 */
[----:B--2---:R0:W-:Y:S02]  /*77e0*/  UTMACMDFLUSH ;  /* 0x00000000000079b7 */ /* 0x0041e40000000000 */
.L_x_119:
[----:B------:R-:W-:Y:S05]  /*77f0*/  BSYNC.RECONVERGENT B0 ;  /* 0x0000000000007941 */ /* 0x000fea0003800200 */
.L_x_118:
[----:B------:R-:W-:Y:S01]  /*7800*/  UIADD3 UR43, UPT, UPT, UR43, 0x1, URZ ;  /* 0x000000012b2b7890 */ /* 0x000fe2000fffe0ff */
[----:B------:R-:W-:Y:S03]  /*7810*/  BSSY.RECONVERGENT B0, `(.L_x_120) ;  /* 0x0000008000007945 */ /* 0x000fe60003800200 */
[----:B------:R-:W-:Y:S04]  /*7820*/  UISETP.NE.AND UP0, UPT, UR43, 0x3, UPT ;  /* 0x000000032b00788c */ /* 0x000fe8000bf05270 */
[----:B------:R-:W-:Y:S02]  /*7830*/  UISETP.EQ.XOR UP1, UPT, UR40, 0x3, !UP0 ;  /* 0x000000032800788c */ /* 0x000fe4000c722a70 */
[----:B------:R-:W-:Y:S02]  /*7840*/  USEL UR56, UR43, URZ, UP0 ;  /* 0x000000ff2b387287 */ /* 0x000fe40008000000 */
[----:B------:R-:W-:Y:S04]  /*7850*/  USEL UR4, URZ, 0x1, !UP1 ;  /* 0x00000001ff047887 */ /* 0x000fe8000c800000 */
[----:B------:R-:W-:Y:S01]  /*7860*/  ULOP3.LUT UR51, UR51, UR4, URZ, 0x3c, !UPT ;  /* 0x0000000433337292 */ /* 0x000fe2000f8e3cff */
[----:B------:R-:W-:Y:S11]  /*7870*/  @P0 BRA `(.L_x_121) ;  /* 0x0000000000040947 */ /* 0x000ff60003800000 */
[----:B------:R-:W-:Y:S04]  /*7880*/  DEPBAR.LE SB0, 0x1 ;  /* 0x000080400000791a */ /* 0x000fe80000000000 */
.L_x_121:
[----:B------:R-:W-:Y:S05]  /*7890*/  BSYNC.RECONVERGENT B0 ;  /* 0x0000000000007941 */ /* 0x000fea0003800200 */
.L_x_120:
[----:B------:R-:W-:Y:S01]  /*78a0*/  BAR.SYNC.DEFER_BLOCKING 0x1, 0x80 ;  /* 0x0042000000007b1d */ /* 0x000fe20000010000 */
[----:B------:R-:W-:Y:S01]  /*78b0*/  UISETP.NE.AND UP0, UPT, UR50, -0x2, UPT ;  /* 0xfffffffe3200788c */ /* 0x000fe2000bf05270 */
[----:B------:R-:W-:Y:S08]  /*78c0*/  IADD3 R45, PT, PT, R45, 0x1, RZ ;  /* 0x000000012d2d7810 */ /* 0x000ff00007ffe0ff */
[----:B------:R-:W-:Y:S05]  /*78d0*/  BRA.U !UP0, `(.L_x_122) ;  /* 0x0000000108287547 */ /* 0x000fea000b800000 */
[----:B------:R-:W-:Y:S01]  /*78e0*/  ISETP.NE.AND P0, PT, R104, RZ, PT ;  /* 0x000000ff6800720c */ /* 0x000fe20003f05270 */
[----:B------:R-:W-:Y:S01]  /*78f0*/  IMAD.U32 R2, RZ, RZ, UR49 ;  /* 0x00000031ff027e24 */ /* 0x000fe2000f8e00ff */
[----:B------:R-:W-:Y:S01]  /*7900*/  UIADD3 UR49, UPT, UPT, UR49, 0x1, URZ ;  /* 0x0000000131317890 */ /* 0x000fe2000fffe0ff */
[----:B-1----:R-:W-:Y:S03]  /*7910*/  IMAD.U32 R0, RZ, RZ, UR37 ;  /* 0x00000025ff007e24 */ /* 0x002fe6000f8e00ff */
[----:B------:R-:W-:Y:S04]  /*7920*/  UISETP.NE.AND UP0, UPT, UR49, 0x3, UPT ;  /* 0x000000033100788c */ /* 0x000fe8000bf05270 */
[----:B------:R-:W-:Y:S03]  /*7930*/  USEL UR49, UR49, URZ, UP0 ;  /* 0x000000ff31317287 */ /* 0x000fe60008000000 */
[----:B------:R-:W-:Y:S05]  /*7940*/  @P0 LEA R2, R2, UR48, 0x3 ;  /* 0x0000003002020c11 */ /* 0x000fea000f8e18ff */
[----:B------:R-:W-:Y:S05]  /*7950*/  @P0 VIADD R2, R2, 0x118 ;  /* 0x0000011802020836 */ /* 0x000fea0000000000 */
[----:B------:R-:W-:Y:S04]  /*7960*/  @P0 PRMT R0, R0, 0x654, R2 ;  /* 0x0000065400000816 */ /* 0x000fe80000000002 */
[----:B------:R2:W-:Y:S03]  /*7970*/  @P0 SYNCS.ARRIVE.TRANS64.RED.A1T0 RZ, [R0+URZ], RZ ;  /* 0x000000ff00ff09a7 */ /* 0x0005e600081004ff */
.L_x_122:
[----:B------:R-:W-:Y:S01]  /*7980*/  ISETP.NE.AND P2, PT, R101, RZ, PT ;  /* 0x000000ff6500720c */ /* 0x000fe20003f45270 */
[----:B------:R-:W-:Y:S01]  /*7990*/  UIADD3 UR50, UPT, UPT, UR50, 0x2, URZ ;  /* 0x0000000232327890 */ /* 0x000fe2000fffe0ff */
[----:B------:R-:W-:Y:S01]  /*79a0*/  ISETP.NE.AND P0, PT, R103, 0x2, PT ;  /* 0x000000026700780c */ /* 0x000fe20003f05270 */
[----:B------:R-:W-:Y:S01]  /*79b0*/  IMAD.IADD R14, R43, 0x1, R86 ;  /* 0x000000012b0e7824 */ /* 0x000fe200078e0256 */
[----:B------:R-:W-:Y:S01]  /*79c0*/  ISETP.NE.AND P1, PT, R45, 0x4, PT ;  /* 0x000000042d00780c */ /* 0x000fe20003f25270 */
[----:B------:R-:W-:Y:S01]  /*79d0*/  IMAD.IADD R15, R44, 0x1, R87 ;  /* 0x000000012c0f7824 */ /* 0x000fe200078e0257 */
[----:B------:R-:W-:Y:S02]  /*79e0*/  SEL R2, RZ, 0x1, P0 ;  /* 0x00000001ff027807 */ /* 0x000fe40000000000 */
[----:B-12---:R-:W-:Y:S02]  /*79f0*/  SEL R0, RZ, 0x1, P1 ;  /* 0x00000001ff007807 */ /* 0x006fe40000800000 */
[----:B------:R-:W-:Y:S02]  /*7a00*/  LOP3.LUT R96, R96, R2, RZ, 0x3c, !PT ;  /* 0x0000000260607212 */ /* 0x000fe400078e3cff */
[----:B------:R-:W-:Y:S02]  /*7a10*/  LOP3.LUT R97, R97, R0, RZ, 0x3c, !PT ;  /* 0x0000000061617212 */ /* 0x000fe400078e3cff */
[----:B------:R-:W-:Y:S02]  /*7a20*/  @P2 R2UR UR36, R95 ;  /* 0x000000005f2422ca */ /* 0x000fe400000e0000 */
[----:B------:R-:W-:Y:S02]  /*7a30*/  SEL R103, R103, RZ, P0 ;  /* 0x000000ff67677207 */ /* 0x000fe40000000000 */
[----:B------:R-:W-:Y:S01]  /*7a40*/  SEL R45, R45, RZ, P1 ;  /* 0x000000ff2d2d7207 */ /* 0x000fe20000800000 */
[----:B------:R-:W-:Y:S10]  /*7a50*/  @P2 BRA `(.L_x_123) ;  /* 0xffffffd800042947 */ /* 0x000ff4000383ffff */
[----:B------:R-:W-:-:S09]  /*7a60*/  UISETP.NE.AND UP0, UPT, UR53, URZ, UPT ;  /* 0x000000ff3500728c */ /* 0x000fd2000bf05270 */
[----:B------:R-:W-:Y:S05]  /*7a70*/  BRA.U !UP0, `(.L_x_124) ;  /* 0x0000000108487547 */ /* 0x000fea000b800000 */
[----:B------:R-:W1:Y:S02]  /*7a80*/  LDCU.64 UR4, c[0x0][0x890] ;  /* 0x00011200ff0477ac */ /* 0x000e640008000a00 */
[----:B-1----:R-:W-:-:S04]  /*7a90*/  UISETP.NE.U32.AND UP0, UPT, UR4, URZ, UPT ;  /* 0x000000ff0400728c */ /* 0x002fc8000bf05070 */
[----:B------:R-:W-:-:S09]  /*7aa0*/  UISETP.NE.AND.EX UP0, UPT, UR5, URZ, UPT, UP0 ;  /* 0x000000ff0500728c */ /* 0x000fd2000bf05300 */
[----:B------:R-:W-:Y:S05]  /*7ab0*/  BRA.U UP0, `(.L_x_125) ;  /* 0x00000001000c7547 */ /* 0x000fea000b800000 */
[----:B------:R-:W-:-:S13]  /*7ac0*/  FSETP.NEU.AND P0, PT, R49, RZ, PT ;  /* 0x000000ff3100720b */ /* 0x000fda0003f0d000 */
[----:B------:R-:W-:Y:S05]  /*7ad0*/  @!P0 EXIT ;  /* 0x000000000000894d */ /* 0x000fea0003800000 */
[----:B------:R-:W-:Y:S05]  /*7ae0*/  BRA `(.L_x_124) ;  /* 0x00000000002c7947 */ /* 0x000fea0003800000 */
.L_x_125:
[----:B------:R-:W-:Y:S01]  /*7af0*/  ISETP.NE.AND P0, PT, R102, RZ, PT ;  /* 0x000000ff6600720c */ /* 0x000fe20003f05270 */
[----:B------:R-:W-:-:S12]  /*7b00*/  BSSY.RECONVERGENT B0, `(.L_x_124) ;  /* 0x0000009000007945 */ /* 0x000fd80003800200 */
[----:B------:R-:W-:Y:S05]  /*7b10*/  @P0 BRA `(.L_x_126) ;  /* 0x0000000000140947 */ /* 0x000fea0003800000 */
[----:B------:R-:W1:Y:S02]  /*7b20*/  LDCU.64 UR4, c[0x0][0x888] ;  /* 0x00011100ff0477ac */ /* 0x000e640008000a00 */
[----:B-1----:R-:W-:-:S04]  /*7b30*/  ISETP.NE.U32.AND P0, PT, RZ, UR4, PT ;  /* 0x00000004ff007c0c */ /* 0x002fc8000bf05070 */
[----:B------:R-:W-:-:S13]  /*7b40*/  ISETP.NE.AND.EX P0, PT, RZ, UR5, PT, P0 ;  /* 0x00000005ff007c0c */ /* 0x000fda000bf05300 */
[----:B------:R-:W-:Y:S05]  /*7b50*/  @!P0 EXIT ;  /* 0x000000000000894d */ /* 0x000fea0003800000 */
[----:B------:R-:W-:Y:S05]  /*7b60*/  BRA `(.L_x_127) ;  /* 0x0000000000087947 */ /* 0x000fea0003800000 */
.L_x_126:
[----:B------:R-:W-:-:S13]  /*7b70*/  FSETP.NEU.AND P0, PT, R49, RZ, PT ;  /* 0x000000ff3100720b */ /* 0x000fda0003f0d000 */
[----:B------:R-:W-:Y:S05]  /*7b80*/  @!P0 EXIT ;  /* 0x000000000000894d */ /* 0x000fea0003800000 */
.L_x_127:
[----:B------:R-:W-:Y:S05]  /*7b90*/  BSYNC.RECONVERGENT B0 ;  /* 0x0000000000007941 */ /* 0x000fea0003800200 */
.L_x_124:
[----:B------:R-:W-:Y:S01]  /*7ba0*/  ULEA UR4, UR49, UR48, 0x3 ;  /* 0x0000003031047291 */ /* 0x000fe2000f8e18ff */
[----:B------:R-:W-:-:S04]  /*7bb0*/  DEPBAR.LE SB0, 0x0 ;  /* 0x000080000000791a */ /* 0x000fc80000000000 */
[----:B------:R-:W-:-:S04]  /*7bc0*/  UIADD3 UR4, UPT, UPT, UR4, 0x118, URZ ;  /* 0x0000011804047890 */ /* 0x000fc8000fffe0ff */
[----:B------:R-:W-:-:S09]  /*7bd0*/  UPRMT UR4, UR37, 0x654, UR4 ;  /* 0x0000065425047896 */ /* 0x000fd20008000004 */
[----:B------:R-:W-:Y:S01]  /*7be0*/  SYNCS.ARRIVE.TRANS64.RED.A1T0 RZ, [UR4], RZ ;  /* 0x000000ffffff79a7 */ /* 0x000fe20008100404 */
[----:B------:R-:W-:Y:S05]  /*7bf0*/  EXIT ;  /* 0x000000000000794d */ /* 0x000fea0003800000 */
.L_x_20:
[----:B--2---:R2:W1:Y:S02]  /*7c00*/  SYNCS.PHASECHK.TRANS64.TRYWAIT P0, [R2+URZ+0x1b0], R3 ;  /* 0x0001b003020075a7 */ /* 0x00446400080011ff */
[----:B-1----:R-:W-:Y:S05]  /*7c10*/  @!P0 NANOSLEEP.SYNCS 0x989680 ;  /* 0x009896800000895d */ /* 0x002fea0003900000 */
[----:B------:R-:W1:Y:S02]  /*7c20*/  @!P0 SYNCS.PHASECHK.TRANS64 P0, [R2+URZ+0x1b0], R3 ;  /* 0x0001b003020085a7 */ /* 0x000e6400080010ff */
[----:B-1----:R-:W-:Y:S05]  /*7c30*/  @!P0 BRA `(.L_x_20) ;  /* 0xfffffffc00f08947 */ /* 0x002fea000383ffff */
[----:B------:R-:W-:Y:S05]  /*7c40*/  BRA `(.L_x_128) ;  /* 0xffffff9800c87947 */ /* 0x000fea000383ffff */
.L_x_23:
[----:B-1----:R-:W-:-:S07]  /*7c50*/  MOV R2, UR33 ;  /* 0x0000002100027c02 */ /* 0x002fce0008000f00 */
.L_x_129:
[----:B-1----:R1:W2:Y:S02]  /*7c60*/  SYNCS.PHASECHK.TRANS64.TRYWAIT P0, [R2+URZ+0x80], R4 ;  /* 0x00008004020075a7 */ /* 0x0022a400080011ff */
[----:B--2---:R-:W-:Y:S05]  /*7c70*/  @!P0 NANOSLEEP.SYNCS 0x989680 ;  /* 0x009896800000895d */ /* 0x004fea0003900000 */
[----:B------:R-:W2:Y:S02]  /*7c80*/  @!P0 SYNCS.PHASECHK.TRANS64 P0, [R2+URZ+0x80], R4 ;  /* 0x00008004020085a7 */ /* 0x000ea400080010ff */
[----:B--2---:R-:W-:Y:S05]  /*7c90*/  @!P0 BRA `(.L_x_129) ;  /* 0xfffffffc00f08947 */ /* 0x004fea000383ffff */
[----:B------:R-:W-:Y:S05]  /*7ca0*/  BRA `(.L_x_22) ;  /* 0xffffff9c00187947 */ /* 0x000fea000383ffff */
.L_x_29:
[----:B-1----:R-:W-:-:S07]  /*7cb0*/  MOV R2, UR17 ;  /* 0x0000001100027c02 */ /* 0x002fce0008000f00 */
.L_x_130:
[----:B-1----:R1:W2:Y:S02]  /*7cc0*/  SYNCS.PHASECHK.TRANS64.TRYWAIT P0, [R2+URZ+0x80], R4 ;  /* 0x00008004020075a7 */ /* 0x0022a400080011ff */
[----:B--2---:R-:W-:Y:S05]  /*7cd0*/  @!P0 NANOSLEEP.SYNCS 0x989680 ;  /* 0x009896800000895d */ /* 0x004fea0003900000 */
[----:B------:R-:W2:Y:S02]  /*7ce0*/  @!P0 SYNCS.PHASECHK.TRANS64 P0, [R2+URZ+0x80], R4 ;  /* 0x00008004020085a7 */ /* 0x000ea400080010ff */
[----:B--2---:R-:W-:Y:S05]  /*7cf0*/  @!P0 BRA `(.L_x_130) ;  /* 0xfffffffc00f08947 */ /* 0x004fea000383ffff */
[----:B------:R-:W-:Y:S05]  /*7d00*/  BRA `(.L_x_28) ;  /* 0xffffff9c00c07947 */ /* 0x000fea000383ffff */
.L_x_33:
[----:B-1----:R1:W2:Y:S02]  /*7d10*/  SYNCS.PHASECHK.TRANS64.TRYWAIT P0, [R2+URZ+0x140], R3 ;  /* 0x00014003020075a7 */ /* 0x0022a400080011ff */
[----:B--2---:R-:W-:Y:S05]  /*7d20*/  @!P0 NANOSLEEP.SYNCS 0x989680 ;  /* 0x009896800000895d */ /* 0x004fea0003900000 */
[----:B------:R-:W2:Y:S02]  /*7d30*/  @!P0 SYNCS.PHASECHK.TRANS64 P0, [R2+URZ+0x140], R3 ;  /* 0x00014003020085a7 */ /* 0x000ea400080010ff */
[----:B--2---:R-:W-:Y:S05]  /*7d40*/  @!P0 BRA `(.L_x_33) ;  /* 0xfffffffc00f08947 */ /* 0x004fea000383ffff */
[----:B------:R-:W-:Y:S05]  /*7d50*/  BRA `(.L_x_131) ;  /* 0xffffffa000507947 */ /* 0x000fea000383ffff */
.L_x_37:
[----:B----4-:R-:W-:-:S07]  /*7d60*/  MOV R0, UR5 ;  /* 0x0000000500007c02 */ /* 0x010fce0008000f00 */
.L_x_132:
[----:B-1----:R1:W2:Y:S02]  /*7d70*/  SYNCS.PHASECHK.TRANS64.TRYWAIT P0, [R0+URZ], R2 ;  /* 0x00000002000075a7 */ /* 0x0022a400080011ff */
[----:B--2---:R-:W-:Y:S05]  /*7d80*/  @!P0 NANOSLEEP.SYNCS 0x989680 ;  /* 0x009896800000895d */ /* 0x004fea0003900000 */
[----:B------:R-:W2:Y:S02]  /*7d90*/  @!P0 SYNCS.PHASECHK.TRANS64 P0, [R0+URZ], R2 ;  /* 0x00000002000085a7 */ /* 0x000ea400080010ff */
[----:B--2---:R-:W-:Y:S05]  /*7da0*/  @!P0 BRA `(.L_x_132) ;  /* 0xfffffffc00f08947 */ /* 0x004fea000383ffff */
[----:B------:R-:W-:Y:S05]  /*7db0*/  BRA `(.L_x_133) ;  /* 0xffffffa400c07947 */ /* 0x000fea000383ffff */
.L_x_38:
[----:B----4-:R-:W-:-:S07]  /*7dc0*/  MOV R0, UR5 ;  /* 0x0000000500007c02 */ /* 0x010fce0008000f00 */
.L_x_134:
[----:B-1----:R1:W2:Y:S02]  /*7dd0*/  SYNCS.PHASECHK.TRANS64.TRYWAIT P0, [R0+URZ], R3 ;  /* 0x00000003000075a7 */ /* 0x0022a400080011ff */
[----:B--2---:R-:W-:Y:S05]  /*7de0*/  @!P0 NANOSLEEP.SYNCS 0x989680 ;  /* 0x009896800000895d */ /* 0x004fea0003900000 */
[----:B------:R-:W2:Y:S02]  /*7df0*/  @!P0 SYNCS.PHASECHK.TRANS64 P0, [R0+URZ], R3 ;  /* 0x00000003000085a7 */ /* 0x000ea400080010ff */
[----:B--2---:R-:W-:Y:S05]  /*7e00*/  @!P0 BRA `(.L_x_134) ;  /* 0xfffffffc00f08947 */ /* 0x004fea000383ffff */
[----:B------:R-:W-:Y:S05]  /*7e10*/  BRA `(.L_x_135) ;  /* 0xffffffa400cc7947 */ /* 0x000fea000383ffff */
.L_x_39:
[----:B----4-:R-:W-:-:S07]  /*7e20*/  MOV R0, UR5 ;  /* 0x0000000500007c02 */ /* 0x010fce0008000f00 */
.L_x_136:
[----:B-1----:R1:W2:Y:S02]  /*7e30*/  SYNCS.PHASECHK.TRANS64.TRYWAIT P0, [R0+URZ], R3 ;  /* 0x00000003000075a7 */ /* 0x0022a400080011ff */
[----:B--2---:R-:W-:Y:S05]  /*7e40*/  @!P0 NANOSLEEP.SYNCS 0x989680 ;  /* 0x009896800000895d */ /* 0x004fea0003900000 */
[----:B------:R-:W2:Y:S02]  /*7e50*/  @!P0 SYNCS.PHASECHK.TRANS64 P0, [R0+URZ], R3 ;  /* 0x00000003000085a7 */ /* 0x000ea400080010ff */
[----:B--2---:R-:W-:Y:S05]  /*7e60*/  @!P0 BRA `(.L_x_136) ;  /* 0xfffffffc00f08947 */ /* 0x004fea000383ffff */
[----:B------:R-:W-:Y:S05]  /*7e70*/  BRA `(.L_x_137) ;  /* 0xffffffa400d87947 */ /* 0x000fea000383ffff */
.L_x_40:
[----:B----4-:R-:W-:-:S07]  /*7e80*/  MOV R0, UR5 ;  /* 0x0000000500007c02 */ /* 0x010fce0008000f00 */
.L_x_138:
[----:B-1----:R1:W2:Y:S02]  /*7e90*/  SYNCS.PHASECHK.TRANS64.TRYWAIT P0, [R0+URZ], R3 ;  /* 0x00000003000075a7 */ /* 0x0022a400080011ff */
[----:B--2---:R-:W-:Y:S05]  /*7ea0*/  @!P0 NANOSLEEP.SYNCS 0x989680 ;  /* 0x009896800000895d */ /* 0x004fea0003900000 */
[----:B------:R-:W2:Y:S02]  /*7eb0*/  @!P0 SYNCS.PHASECHK.TRANS64 P0, [R0+URZ], R3 ;  /* 0x00000003000085a7 */ /* 0x000ea400080010ff */
[----:B--2---:R-:W-:Y:S05]  /*7ec0*/  @!P0 BRA `(.L_x_138) ;  /* 0xfffffffc00f08947 */ /* 0x004fea000383ffff */
[----:B------:R-:W-:Y:S05]  /*7ed0*/  BRA `(.L_x_139) ;  /* 0xffffffa400e47947 */ /* 0x000fea000383ffff */
.L_x_41:
[----:B----4-:R-:W-:-:S07]  /*7ee0*/  MOV R0, UR5 ;  /* 0x0000000500007c02 */ /* 0x010fce0008000f00 */
.L_x_140:
[----:B-1----:R1:W2:Y:S02]  /*7ef0*/  SYNCS.PHASECHK.TRANS64.TRYWAIT P0, [R0+URZ], R3 ;  /* 0x00000003000075a7 */ /* 0x0022a400080011ff */
[----:B--2---:R-:W-:Y:S05]  /*7f00*/  @!P0 NANOSLEEP.SYNCS 0x989680 ;  /* 0x009896800000895d */ /* 0x004fea0003900000 */
[----:B------:R-:W2:Y:S02]  /*7f10*/  @!P0 SYNCS.PHASECHK.TRANS64 P0, [R0+URZ], R3 ;  /* 0x00000003000085a7 */ /* 0x000ea400080010ff */
[----:B--2---:R-:W-:Y:S05]  /*7f20*/  @!P0 BRA `(.L_x_140) ;  /* 0xfffffffc00f08947 */ /* 0x004fea000383ffff */
[----:B------:R-:W-:Y:S05]  /*7f30*/  BRA `(.L_x_141) ;  /* 0xffffffa400f07947 */ /* 0x000fea000383ffff */
.L_x_42:
[----:B----4-:R-:W-:-:S07]  /*7f40*/  MOV R0, UR5 ;  /* 0x0000000500007c02 */ /* 0x010fce0008000f00 */
.L_x_142:
[----:B-1----:R1:W2:Y:S02]  /*7f50*/  SYNCS.PHASECHK.TRANS64.TRYWAIT P0, [R0+URZ], R3 ;  /* 0x00000003000075a7 */ /* 0x0022a400080011ff */
[----:B--2---:R-:W-:Y:S05]  /*7f60*/  @!P0 NANOSLEEP.SYNCS 0x989680 ;  /* 0x009896800000895d */ /* 0x004fea0003900000 */
[----:B------:R-:W2:Y:S02]  /*7f70*/  @!P0 SYNCS.PHASECHK.TRANS64 P0, [R0+URZ], R3 ;  /* 0x00000003000085a7 */ /* 0x000ea400080010ff */
[----:B--2---:R-:W-:Y:S05]  /*7f80*/  @!P0 BRA `(.L_x_142) ;  /* 0xfffffffc00f08947 */ /* 0x004fea000383ffff */
[----:B------:R-:W-:Y:S05]  /*7f90*/  BRA `(.L_x_143) ;  /* 0xffffffa400fc7947 */ /* 0x000fea000383ffff */
.L_x_43:
[----:B----4-:R-:W-:-:S07]  /*7fa0*/  MOV R0, UR5 ;  /* 0x0000000500007c02 */ /* 0x010fce0008000f00 */
.L_x_144:
[----:B-1----:R1:W2:Y:S02]  /*7fb0*/  SYNCS.PHASECHK.TRANS64.TRYWAIT P0, [R0+URZ], R3 ;  /* 0x00000003000075a7 */ /* 0x0022a400080011ff */
[----:B--2---:R-:W-:Y:S05]  /*7fc0*/  @!P0 NANOSLEEP.SYNCS 0x989680 ;  /* 0x009896800000895d */ /* 0x004fea0003900000 */
[----:B------:R-:W2:Y:S02]  /*7fd0*/  @!P0 SYNCS.PHASECHK.TRANS64 P0, [R0+URZ], R3 ;  /* 0x00000003000085a7 */ /* 0x000ea400080010ff */
[----:B--2---:R-:W-:Y:S05]  /*7fe0*/  @!P0 BRA `(.L_x_144) ;  /* 0xfffffffc00f08947 */ /* 0x004fea000383ffff */
[----:B------:R-:W-:Y:S05]  /*7ff0*/  BRA `(.L_x_145) ;  /* 0xffffffa800087947 */ /* 0x000fea000383ffff */
.L_x_44:
[----:B----4-:R-:W-:-:S07]  /*8000*/  MOV R0, UR5 ;  /* 0x0000000500007c02 */ /* 0x010fce0008000f00 */
.L_x_146:
[----:B-1----:R1:W2:Y:S02]  /*8010*/  SYNCS.PHASECHK.TRANS64.TRYWAIT P0, [R0+URZ], R3 ;  /* 0x00000003000075a7 */ /* 0x0022a400080011ff */
[----:B--2---:R-:W-:Y:S05]  /*8020*/  @!P0 NANOSLEEP.SYNCS 0x989680 ;  /* 0x009896800000895d */ /* 0x004fea0003900000 */
[----:B------:R-:W2:Y:S02]  /*8030*/  @!P0 SYNCS.PHASECHK.TRANS64 P0, [R0+URZ], R3 ;  /* 0x00000003000085a7 */ /* 0x000ea400080010ff */
[----:B--2---:R-:W-:Y:S05]  /*8040*/  @!P0 BRA `(.L_x_146) ;  /* 0xfffffffc00f08947 */ /* 0x004fea000383ffff */
[----:B------:R-:W-:Y:S05]  /*8050*/  BRA `(.L_x_147) ;  /* 0xffffffa800147947 */ /* 0x000fea000383ffff */
.L_x_45:
[----:B----4-:R-:W-:-:S07]  /*8060*/  MOV R0, UR5 ;  /* 0x0000000500007c02 */ /* 0x010fce0008000f00 */
.L_x_148:
[----:B-1----:R1:W2:Y:S02]  /*8070*/  SYNCS.PHASECHK.TRANS64.TRYWAIT P0, [R0+URZ], R3 ;  /* 0x00000003000075a7 */ /* 0x0022a400080011ff */
[----:B--2---:R-:W-:Y:S05]  /*8080*/  @!P0 NANOSLEEP.SYNCS 0x989680 ;  /* 0x009896800000895d */ /* 0x004fea0003900000 */
[----:B------:R-:W2:Y:S02]  /*8090*/  @!P0 SYNCS.PHASECHK.TRANS64 P0, [R0+URZ], R3 ;  /* 0x00000003000085a7 */ /* 0x000ea400080010ff */
[----:B--2---:R-:W-:Y:S05]  /*80a0*/  @!P0 BRA `(.L_x_148) ;  /* 0xfffffffc00f08947 */ /* 0x004fea000383ffff */
[----:B------:R-:W-:Y:S05]  /*80b0*/  BRA `(.L_x_149) ;  /* 0xffffffa800207947 */ /* 0x000fea000383ffff */
.L_x_46:
[----:B----4-:R-:W-:-:S07]  /*80c0*/  MOV R0, UR5 ;  /* 0x0000000500007c02 */ /* 0x010fce0008000f00 */
.L_x_150:
[----:B-1----:R1:W2:Y:S02]  /*80d0*/  SYNCS.PHASECHK.TRANS64.TRYWAIT P0, [R0+URZ], R3 ;  /* 0x00000003000075a7 */ /* 0x0022a400080011ff */
[----:B--2---:R-:W-:Y:S05]  /*80e0*/  @!P0 NANOSLEEP.SYNCS 0x989680 ;  /* 0x009896800000895d */ /* 0x004fea0003900000 */
[----:B------:R-:W2:Y:S02]  /*80f0*/  @!P0 SYNCS.PHASECHK.TRANS64 P0, [R0+URZ], R3 ;  /* 0x00000003000085a7 */ /* 0x000ea400080010ff */
[----:B--2---:R-:W-:Y:S05]  /*8100*/  @!P0 BRA `(.L_x_150) ;  /* 0xfffffffc00f08947 */ /* 0x004fea000383ffff */
[----:B------:R-:W-:Y:S05]  /*8110*/  BRA `(.L_x_151) ;  /* 0xffffffa8002c7947 */ /* 0x000fea000383ffff */
.L_x_47:
[----:B----4-:R-:W-:-:S07]  /*8120*/  MOV R0, UR5 ;  /* 0x0000000500007c02 */ /* 0x010fce0008000f00 */
.L_x_152:
[----:B-1----:R1:W2:Y:S02]  /*8130*/  SYNCS.PHASECHK.TRANS64.TRYWAIT P0, [R0+URZ], R3 ;  /* 0x00000003000075a7 */ /* 0x0022a400080011ff */
[----:B--2---:R-:W-:Y:S05]  /*8140*/  @!P0 NANOSLEEP.SYNCS 0x989680 ;  /* 0x009896800000895d */ /* 0x004fea0003900000 */
[----:B------:R-:W2:Y:S02]  /*8150*/  @!P0 SYNCS.PHASECHK.TRANS64 P0, [R0+URZ], R3 ;  /* 0x00000003000085a7 */ /* 0x000ea400080010ff */
[----:B--2---:R-:W-:Y:S05]  /*8160*/  @!P0 BRA `(.L_x_152) ;  /* 0xfffffffc00f08947 */ /* 0x004fea000383ffff */
[----:B------:R-:W-:Y:S05]  /*8170*/  BRA `(.L_x_153) ;  /* 0xffffffa800387947 */ /* 0x000fea000383ffff */
.L_x_48:
[----:B----4-:R-:W-:-:S07]  /*8180*/  MOV R0, UR5 ;  /* 0x0000000500007c02 */ /* 0x010fce0008000f00 */
.L_x_154:
[----:B-1----:R1:W2:Y:S02]  /*8190*/  SYNCS.PHASECHK.TRANS64.TRYWAIT P0, [R0+URZ], R3 ;  /* 0x00000003000075a7 */ /* 0x0022a400080011ff */
[----:B--2---:R-:W-:Y:S05]  /*81a0*/  @!P0 NANOSLEEP.SYNCS 0x989680 ;  /* 0x009896800000895d */ /* 0x004fea0003900000 */
[----:B------:R-:W2:Y:S02]  /*81b0*/  @!P0 SYNCS.PHASECHK.TRANS64 P0, [R0+URZ], R3 ;  /* 0x00000003000085a7 */ /* 0x000ea400080010ff */
[----:B--2---:R-:W-:Y:S05]  /*81c0*/  @!P0 BRA `(.L_x_154) ;  /* 0xfffffffc00f08947 */ /* 0x004fea000383ffff */
[----:B------:R-:W-:Y:S05]  /*81d0*/  BRA `(.L_x_155) ;  /* 0xffffffa800447947 */ /* 0x000fea000383ffff */
.L_x_49:
[----:B----4-:R-:W-:-:S07]  /*81e0*/  MOV R0, UR5 ;  /* 0x0000000500007c02 */ /* 0x010fce0008000f00 */
.L_x_156:
[----:B-1----:R1:W2:Y:S02]  /*81f0*/  SYNCS.PHASECHK.TRANS64.TRYWAIT P0, [R0+URZ], R3 ;  /* 0x00000003000075a7 */ /* 0x0022a400080011ff */
[----:B--2---:R-:W-:Y:S05]  /*8200*/  @!P0 NANOSLEEP.SYNCS 0x989680 ;  /* 0x009896800000895d */ /* 0x004fea0003900000 */
[----:B------:R-:W2:Y:S02]  /*8210*/  @!P0 SYNCS.PHASECHK.TRANS64 P0, [R0+URZ], R3 ;  /* 0x00000003000085a7 */ /* 0x000ea400080010ff */
[----:B--2---:R-:W-:Y:S05]  /*8220*/  @!P0 BRA `(.L_x_156) ;  /* 0xfffffffc00f08947 */ /* 0x004fea000383ffff */
[----:B------:R-:W-:Y:S05]  /*8230*/  BRA `(.L_x_157) ;  /* 0xffffffa800507947 */ /* 0x000fea000383ffff */
.L_x_50:
[----:B----4-:R-:W-:-:S07]  /*8240*/  MOV R0, UR5 ;  /* 0x0000000500007c02 */ /* 0x010fce0008000f00 */
.L_x_158:
[----:B-1----:R1:W2:Y:S02]  /*8250*/  SYNCS.PHASECHK.TRANS64.TRYWAIT P0, [R0+URZ], R3 ;  /* 0x00000003000075a7 */ /* 0x0022a400080011ff */
[----:B--2---:R-:W-:Y:S05]  /*8260*/  @!P0 NANOSLEEP.SYNCS 0x989680 ;  /* 0x009896800000895d */ /* 0x004fea0003900000 */
[----:B------:R-:W2:Y:S02]  /*8270*/  @!P0 SYNCS.PHASECHK.TRANS64 P0, [R0+URZ], R3 ;  /* 0x00000003000085a7 */ /* 0x000ea400080010ff */
[----:B--2---:R-:W-:Y:S05]  /*8280*/  @!P0 BRA `(.L_x_158) ;  /* 0xfffffffc00f08947 */ /* 0x004fea000383ffff */
[----:B------:R-:W-:Y:S05]  /*8290*/  BRA `(.L_x_159) ;  /* 0xffffffa8005c7947 */ /* 0x000fea000383ffff */
.L_x_51:
[----:B----4-:R-:W-:-:S07]  /*82a0*/  MOV R0, UR5 ;  /* 0x0000000500007c02 */ /* 0x010fce0008000f00 */
.L_x_160:
[----:B-1----:R1:W2:Y:S02]  /*82b0*/  SYNCS.PHASECHK.TRANS64.TRYWAIT P0, [R0+URZ], R3 ;  /* 0x00000003000075a7 */ /* 0x0022a400080011ff */
[----:B--2---:R-:W-:Y:S05]  /*82c0*/  @!P0 NANOSLEEP.SYNCS 0x989680 ;  /* 0x009896800000895d */ /* 0x004fea0003900000 */
[----:B------:R-:W2:Y:S02]  /*82d0*/  @!P0 SYNCS.PHASECHK.TRANS64 P0, [R0+URZ], R3 ;  /* 0x00000003000085a7 */ /* 0x000ea400080010ff */
[----:B--2---:R-:W-:Y:S05]  /*82e0*/  @!P0 BRA `(.L_x_160) ;  /* 0xfffffffc00f08947 */ /* 0x004fea000383ffff */
[----:B------:R-:W-:Y:S05]  /*82f0*/  BRA `(.L_x_161) ;  /* 0xffffffa800687947 */ /* 0x000fea000383ffff */
.L_x_54:
[----:B-1----:R1:W2:Y:S02]  /*8300*/  SYNCS.PHASECHK.TRANS64.TRYWAIT P0, [R0+URZ+0x1a0], R4 ;  /* 0x0001a004000075a7 */ /* 0x0022a400080011ff */
[----:B--2---:R-:W-:Y:S05]  /*8310*/  @!P0 NANOSLEEP.SYNCS 0x989680 ;  /* 0x009896800000895d */ /* 0x004fea0003900000 */
[----:B------:R-:W2:Y:S02]  /*8320*/  @!P0 SYNCS.PHASECHK.TRANS64 P0, [R0+URZ+0x1a0], R4 ;  /* 0x0001a004000085a7 */ /* 0x000ea400080010ff */
[----:B--2---:R-:W-:Y:S05]  /*8330*/  @!P0 BRA `(.L_x_54) ;  /* 0xfffffffc00f08947 */ /* 0x004fea000383ffff */
[----:B------:R-:W-:Y:S05]  /*8340*/  BRA `(.L_x_162) ;  /* 0xffffffa800c47947 */ /* 0x000fea000383ffff */
.L_x_55:
[----:B------:R-:W-:-:S07]  /*8350*/  MOV R0, UR5 ;  /* 0x0000000500007c02 */ /* 0x000fce0008000f00 */
.L_x_163:
[----:B-1----:R1:W2:Y:S02]  /*8360*/  SYNCS.PHASECHK.TRANS64.TRYWAIT P0, [R0+URZ+0x150], R5 ;  /* 0x00015005000075a7 */ /* 0x0022a400080011ff */
[----:B--2---:R-:W-:Y:S05]  /*8370*/  @!P0 NANOSLEEP.SYNCS 0x989680 ;  /* 0x009896800000895d */ /* 0x004fea0003900000 */
[----:B------:R-:W2:Y:S02]  /*8380*/  @!P0 SYNCS.PHASECHK.TRANS64 P0, [R0+URZ+0x150], R5 ;  /* 0x00015005000085a7 */ /* 0x000ea400080010ff */
[----:B--2---:R-:W-:Y:S05]  /*8390*/  @!P0 BRA `(.L_x_163) ;  /* 0xfffffffc00f08947 */ /* 0x004fea000383ffff */
[----:B------:R-:W-:Y:S05]  /*83a0*/  BRA `(.L_x_164) ;  /* 0xffffffa800d47947 */ /* 0x000fea000383ffff */
.L_x_56:
[----:B-1----:R1:W2:Y:S02]  /*83b0*/  SYNCS.PHASECHK.TRANS64.TRYWAIT P1, [R0+URZ+0x140], R4 ;  /* 0x00014004000075a7 */ /* 0x0022a400080211ff */
[----:B--2---:R-:W-:Y:S05]  /*83c0*/  @!P1 NANOSLEEP.SYNCS 0x989680 ;  /* 0x009896800000995d */ /* 0x004fea0003900000 */
[----:B------:R-:W2:Y:S02]  /*83d0*/  @!P1 SYNCS.PHASECHK.TRANS64 P1, [R0+URZ+0x140], R4 ;  /* 0x00014004000095a7 */ /* 0x000ea400080210ff */
[----:B--2---:R-:W-:Y:S05]  /*83e0*/  @!P1 BRA `(.L_x_56) ;  /* 0xfffffffc00f09947 */ /* 0x004fea000383ffff */
[----:B------:R-:W-:Y:S05]  /*83f0*/  BRA `(.L_x_165) ;  /* 0xffffffac00047947 */ /* 0x000fea000383ffff */
.L_x_59:
[----:B------:R-:W-:-:S07]  /*8400*/  MOV R0, UR5 ;  /* 0x0000000500007c02 */ /* 0x000fce0008000f00 */
.L_x_166:
[----:B-1----:R1:W2:Y:S02]  /*8410*/  SYNCS.PHASECHK.TRANS64.TRYWAIT P0, [R0+URZ+0x150], R2 ;  /* 0x00015002000075a7 */ /* 0x0022a400080011ff */
[----:B--2---:R-:W-:Y:S05]  /*8420*/  @!P0 NANOSLEEP.SYNCS 0x989680 ;  /* 0x009896800000895d */ /* 0x004fea0003900000 */
[----:B------:R-:W2:Y:S02]  /*8430*/  @!P0 SYNCS.PHASECHK.TRANS64 P0, [R0+URZ+0x150], R2 ;  /* 0x00015002000085a7 */ /* 0x000ea400080010ff */
[----:B--2---:R-:W-:Y:S05]  /*8440*/  @!P0 BRA `(.L_x_166) ;  /* 0xfffffffc00f08947 */ /* 0x004fea000383ffff */
[----:B------:R-:W-:Y:S05]  /*8450*/  BRA `(.L_x_58) ;  /* 0xffffffac00587947 */ /* 0x000fea000383ffff */
.L_x_66:
[----:B-1----:R1:W2:Y:S02]  /*8460*/  SYNCS.PHASECHK.TRANS64.TRYWAIT P1, [R0+URZ+0x140], R2 ;  /* 0x00014002000075a7 */ /* 0x0022a400080211ff */
[----:B--2---:R-:W-:Y:S05]  /*8470*/  @!P1 NANOSLEEP.SYNCS 0x989680 ;  /* 0x009896800000995d */ /* 0x004fea0003900000 */
[----:B------:R-:W2:Y:S02]  /*8480*/  @!P1 SYNCS.PHASECHK.TRANS64 P1, [R0+URZ+0x140], R2 ;  /* 0x00014002000095a7 */ /* 0x000ea400080210ff */
[----:B--2---:R-:W-:Y:S05]  /*8490*/  @!P1 BRA `(.L_x_66) ;  /* 0xfffffffc00f09947 */ /* 0x004fea000383ffff */
[----:B------:R-:W-:Y:S05]  /*84a0*/  BRA `(.L_x_167) ;  /* 0xffffffb000b87947 */ /* 0x000fea000383ffff */
.L_x_67:
[----:B------:R-:W-:-:S07]  /*84b0*/  MOV R2, UR8 ;  /* 0x0000000800027c02 */ /* 0x000fce0008000f00 */
.L_x_168:
[----:B-1----:R1:W2:Y:S02]  /*84c0*/  SYNCS.PHASECHK.TRANS64.TRYWAIT P0, [R2+URZ+0x180], R0 ;  /* 0x00018000020075a7 */ /* 0x0022a400080011ff */
[----:B--2---:R-:W-:Y:S05]  /*84d0*/  @!P0 NANOSLEEP.SYNCS 0x989680 ;  /* 0x009896800000895d */ /* 0x004fea0003900000 */
[----:B------:R-:W2:Y:S02]  /*84e0*/  @!P0 SYNCS.PHASECHK.TRANS64 P0, [R2+URZ+0x180], R0 ;  /* 0x00018000020085a7 */ /* 0x000ea400080010ff */
[----:B--2---:R-:W-:Y:S05]  /*84f0*/  @!P0 BRA `(.L_x_168) ;  /* 0xfffffffc00f08947 */ /* 0x004fea000383ffff */
[----:B------:R-:W-:Y:S05]  /*8500*/  BRA `(.L_x_169) ;  /* 0xffffffb000f07947 */ /* 0x000fea000383ffff */
.L_x_70:
[----:B------:R-:W-:Y:S07]  /*8510*/  MOV R0, UR7 ;  /* 0x0000000700007c02 */ /* 0x000fee0008000f00 */
.L_x_170:
[----:B-1----:R1:W2:Y:S02]  /*8520*/  SYNCS.PHASECHK.TRANS64.TRYWAIT P0, [R0+URZ], R2 ;  /* 0x00000002000075a7 */ /* 0x0022a400080011ff */
[----:B--2---:R-:W-:Y:S05]  /*8530*/  @!P0 NANOSLEEP.SYNCS 0x989680 ;  /* 0x009896800000895d */ /* 0x004fea0003900000 */
[----:B------:R-:W2:Y:S02]  /*8540*/  @!P0 SYNCS.PHASECHK.TRANS64 P0, [R0+URZ], R2 ;  /* 0x00000002000085a7 */ /* 0x000ea400080010ff */
[----:B--2---:R-:W-:Y:S05]  /*8550*/  @!P0 BRA `(.L_x_170) ;  /* 0xfffffffc00f08947 */ /* 0x004fea000383ffff */
[----:B------:R-:W-:Y:S05]  /*8560*/  BRA `(.L_x_69) ;  /* 0xffffffb4000c7947 */ /* 0x000fea000383ffff */
.L_x_73:
[----:B------:R-:W-:-:S07]  /*8570*/  MOV R0, UR5 ;  /* 0x0000000500007c02 */ /* 0x000fce0008000f00 */
.L_x_171:
[----:B--2---:R2:W3:Y:S02]  /*8580*/  SYNCS.PHASECHK.TRANS64.TRYWAIT P0, [R0+URZ], R2 ;  /* 0x00000002000075a7 */ /* 0x0044e400080011ff */
[----:B---3--:R-:W-:Y:S05]  /*8590*/  @!P0 NANOSLEEP.SYNCS 0x989680 ;  /* 0x009896800000895d */ /* 0x008fea0003900000 */
[----:B------:R-:W3:Y:S02]  /*85a0*/  @!P0 SYNCS.PHASECHK.TRANS64 P0, [R0+URZ], R2 ;  /* 0x00000002000085a7 */ /* 0x000ee400080010ff */
[----:B---3--:R-:W-:Y:S05]  /*85b0*/  @!P0 BRA `(.L_x_171) ;  /* 0xfffffffc00f08947 */ /* 0x008fea000383ffff */
[----:B------:R-:W-:Y:S05]  /*85c0*/  BRA `(.L_x_172) ;  /* 0xffffffb400c07947 */ /* 0x000fea000383ffff */
.L_x_74:
[----:B------:R-:W-:-:S07]  /*85d0*/  MOV R0, UR5 ;  /* 0x0000000500007c02 */ /* 0x000fce0008000f00 */
.L_x_173:
[----:B-1----:R1:W2:Y:S02]  /*85e0*/  SYNCS.PHASECHK.TRANS64.TRYWAIT P0, [R0+URZ], R3 ;  /* 0x00000003000075a7 */ /* 0x0022a400080011ff */
[----:B--2---:R-:W-:Y:S05]  /*85f0*/  @!P0 NANOSLEEP.SYNCS 0x989680 ;  /* 0x009896800000895d */ /* 0x004fea0003900000 */
[----:B------:R-:W2:Y:S02]  /*8600*/  @!P0 SYNCS.PHASECHK.TRANS64 P0, [R0+URZ], R3 ;  /* 0x00000003000085a7 */ /* 0x000ea400080010ff */
[----:B--2---:R-:W-:Y:S05]  /*8610*/  @!P0 BRA `(.L_x_173) ;  /* 0xfffffffc00f08947 */ /* 0x004fea000383ffff */
[----:B------:R-:W-:Y:S05]  /*8620*/  BRA `(.L_x_174) ;  /* 0xffffffb400cc7947 */ /* 0x000fea000383ffff */
.L_x_75:
[----:B------:R-:W-:-:S07]  /*8630*/  MOV R0, UR5 ;  /* 0x0000000500007c02 */ /* 0x000fce0008000f00 */
.L_x_175:
[----:B-1----:R1:W2:Y:S02]  /*8640*/  SYNCS.PHASECHK.TRANS64.TRYWAIT P0, [R0+URZ], R3 ;  /* 0x00000003000075a7 */ /* 0x0022a400080011ff */
[----:B--2---:R-:W-:Y:S05]  /*8650*/  @!P0 NANOSLEEP.SYNCS 0x989680 ;  /* 0x009896800000895d */ /* 0x004fea0003900000 */
[----:B------:R-:W2:Y:S02]  /*8660*/  @!P0 SYNCS.PHASECHK.TRANS64 P0, [R0+URZ], R3 ;  /* 0x00000003000085a7 */ /* 0x000ea400080010ff */
[----:B--2---:R-:W-:Y:S05]  /*8670*/  @!P0 BRA `(.L_x_175) ;  /* 0xfffffffc00f08947 */ /* 0x004fea000383ffff */
[----:B------:R-:W-:Y:S05]  /*8680*/  BRA `(.L_x_176) ;  /* 0xffffffb400d87947 */ /* 0x000fea000383ffff */
.L_x_76:
[----:B-1----:R-:W-:-:S07]  /*8690*/  MOV R0, UR7 ;  /* 0x0000000700007c02 */ /* 0x002fce0008000f00 */
.L_x_177:
[----:B-1----:R1:W2:Y:S02]  /*86a0*/  SYNCS.PHASECHK.TRANS64.TRYWAIT P0, [R0+URZ], R2 ;  /* 0x00000002000075a7 */ /* 0x0022a400080011ff */
[----:B--2---:R-:W-:Y:S05]  /*86b0*/  @!P0 NANOSLEEP.SYNCS 0x989680 ;  /* 0x009896800000895d */ /* 0x004fea0003900000 */
[----:B------:R-:W2:Y:S02]  /*86c0*/  @!P0 SYNCS.PHASECHK.TRANS64 P0, [R0+URZ], R2 ;  /* 0x00000002000085a7 */ /* 0x000ea400080010ff */
[----:B--2---:R-:W-:Y:S05]  /*86d0*/  @!P0 BRA `(.L_x_177) ;  /* 0xfffffffc00f08947 */ /* 0x004fea000383ffff */
[----:B------:R-:W-:Y:S05]  /*86e0*/  BRA `(.L_x_178) ;  /* 0xffffffb400e47947 */ /* 0x000fea000383ffff */
.L_x_81:
[----:B--2---:R2:W3:Y:S02]  /*86f0*/  SYNCS.PHASECHK.TRANS64.TRYWAIT P0, [R0+URZ+0x140], R2 ;  /* 0x00014002000075a7 */ /* 0x0044e400080011ff */
[----:B---3--:R-:W-:Y:S05]  /*8700*/  @!P0 NANOSLEEP.SYNCS 0x989680 ;  /* 0x009896800000895d */ /* 0x008fea0003900000 */
[----:B------:R-:W3:Y:S02]  /*8710*/  @!P0 SYNCS.PHASECHK.TRANS64 P0, [R0+URZ+0x140], R2 ;  /* 0x00014002000085a7 */ /* 0x000ee400080010ff */
[----:B---3--:R-:W-:Y:S05]  /*8720*/  @!P0 BRA `(.L_x_81) ;  /* 0xfffffffc00f08947 */ /* 0x008fea000383ffff */
[----:B------:R-:W-:Y:S05]  /*8730*/  BRA `(.L_x_179) ;  /* 0xffffffb800e07947 */ /* 0x000fea000383ffff */
.L_x_84:
[----:B------:R-:W-:Y:S07]  /*8740*/  MOV R0, UR7 ;  /* 0x0000000700007c02 */ /* 0x000fee0008000f00 */
.L_x_180:
[----:B--2---:R2:W3:Y:S02]  /*8750*/  SYNCS.PHASECHK.TRANS64.TRYWAIT P0, [R0+URZ+0x138], R2 ;  /* 0x00013802000075a7 */ /* 0x0044e400080011ff */
[----:B---3--:R-:W-:Y:S05]  /*8760*/  @!P0 NANOSLEEP.SYNCS 0x989680 ;  /* 0x009896800000895d */ /* 0x008fea0003900000 */
[----:B------:R-:W3:Y:S02]  /*8770*/  @!P0 SYNCS.PHASECHK.TRANS64 P0, [R0+URZ+0x138], R2 ;  /* 0x00013802000085a7 */ /* 0x000ee400080010ff */
[----:B---3--:R-:W-:Y:S05]  /*8780*/  @!P0 BRA `(.L_x_180) ;  /* 0xfffffffc00f08947 */ /* 0x008fea000383ffff */
[----:B------:R-:W-:Y:S05]  /*8790*/  BRA `(.L_x_83) ;  /* 0xffffffbc00c07947 */ /* 0x000fea000383ffff */
.L_x_87:
[----:B------:R-:W-:Y:S07]  /*87a0*/  MOV R0, UR15 ;  /* 0x0000000f00007c02 */ /* 0x000fee0008000f00 */
.L_x_181:
[----:B-1----:R1:W2:Y:S02]  /*87b0*/  SYNCS.PHASECHK.TRANS64.TRYWAIT P0, [R0+URZ+0x118], R9 ;  /* 0x00011809000075a7 */ /* 0x0022a400080011ff */
[----:B--2---:R-:W-:Y:S05]  /*87c0*/  @!P0 NANOSLEEP.SYNCS 0x989680 ;  /* 0x009896800000895d */ /* 0x004fea0003900000 */
[----:B------:R-:W2:Y:S02]  /*87d0*/  @!P0 SYNCS.PHASECHK.TRANS64 P0, [R0+URZ+0x118], R9 ;  /* 0x00011809000085a7 */ /* 0x000ea400080010ff */
[----:B--2---:R-:W-:Y:S05]  /*87e0*/  @!P0 BRA `(.L_x_181) ;  /* 0xfffffffc00f08947 */ /* 0x004fea000383ffff */
[----:B------:R-:W-:Y:S05]  /*87f0*/  BRA `(.L_x_182) ;  /* 0xffffffc000387947 */ /* 0x000fea000383ffff */
.L_x_88:
[----:B------:R-:W-:Y:S07]  /*8800*/  MOV R0, UR13 ;  /* 0x0000000d00007c02 */ /* 0x000fee0008000f00 */
.L_x_183:
[----:B-1----:R1:W2:Y:S02]  /*8810*/  SYNCS.PHASECHK.TRANS64.TRYWAIT P0, [R0+URZ+0x118], R14 ;  /* 0x0001180e000075a7 */ /* 0x0022a400080011ff */
[----:B--2---:R-:W-:Y:S05]  /*8820*/  @!P0 NANOSLEEP.SYNCS 0x989680 ;  /* 0x009896800000895d */ /* 0x004fea0003900000 */
[----:B------:R-:W2:Y:S02]  /*8830*/  @!P0 SYNCS.PHASECHK.TRANS64 P0, [R0+URZ+0x118], R14 ;  /* 0x0001180e000085a7 */ /* 0x000ea400080010ff */
[----:B--2---:R-:W-:Y:S05]  /*8840*/  @!P0 BRA `(.L_x_183) ;  /* 0xfffffffc00f08947 */ /* 0x004fea000383ffff */
[----:B------:R-:W-:Y:S05]  /*8850*/  BRA `(.L_x_184) ;  /* 0xffffffc000d87947 */ /* 0x000fea000383ffff */
.L_x_90:
[----:B------:R-:W-:-:S07]  /*8860*/  MOV R0, UR4 ;  /* 0x0000000400007c02 */ /* 0x000fce0008000f00 */
.L_x_185:
[----:B-1----:R1:W3:Y:S02]  /*8870*/  SYNCS.PHASECHK.TRANS64.TRYWAIT P0, [R0+URZ], R2 ;  /* 0x00000002000075a7 */ /* 0x0022e400080011ff */
[----:B---3--:R-:W-:Y:S05]  /*8880*/  @!P0 NANOSLEEP.SYNCS 0x989680 ;  /* 0x009896800000895d */ /* 0x008fea0003900000 */
[----:B------:R-:W3:Y:S02]  /*8890*/  @!P0 SYNCS.PHASECHK.TRANS64 P0, [R0+URZ], R2 ;  /* 0x00000002000085a7 */ /* 0x000ee400080010ff */
[----:B---3--:R-:W-:Y:S05]  /*88a0*/  @!P0 BRA `(.L_x_185) ;  /* 0xfffffffc00f08947 */ /* 0x008fea000383ffff */
[----:B------:R-:W-:Y:S05]  /*88b0*/  BRA `(.L_x_186) ;  /* 0xffffffc400647947 */ /* 0x000fea000383ffff */
.L_x_91:
[----:B------:R-:W-:-:S07]  /*88c0*/  MOV R0, UR4 ;  /* 0x0000000400007c02 */ /* 0x000fce0008000f00 */
.L_x_187:
[----:B-1----:R1:W3:Y:S02]  /*88d0*/  SYNCS.PHASECHK.TRANS64.TRYWAIT P0, [R0+URZ], R2 ;  /* 0x00000002000075a7 */ /* 0x0022e400080011ff */
[----:B---3--:R-:W-:Y:S05]  /*88e0*/  @!P0 NANOSLEEP.SYNCS 0x989680 ;  /* 0x009896800000895d */ /* 0x008fea0003900000 */
[----:B------:R-:W3:Y:S02]  /*88f0*/  @!P0 SYNCS.PHASECHK.TRANS64 P0, [R0+URZ], R2 ;  /* 0x00000002000085a7 */ /* 0x000ee400080010ff */
[----:B---3--:R-:W-:Y:S05]  /*8900*/  @!P0 BRA `(.L_x_187) ;  /* 0xfffffffc00f08947 */ /* 0x008fea000383ffff */
[----:B------:R-:W-:Y:S05]  /*8910*/  BRA `(.L_x_188) ;  /* 0xffffffc400707947 */ /* 0x000fea000383ffff */
.L_x_93:
[----:B--2---:R2:W4:Y:S02]  /*8920*/  SYNCS.PHASECHK.TRANS64.TRYWAIT P0, [R0+URZ+0x140], R2 ;  /* 0x00014002000075a7 */ /* 0x00452400080011ff */
[----:B----4-:R-:W-:Y:S05]  /*8930*/  @!P0 NANOSLEEP.SYNCS 0x989680 ;  /* 0x009896800000895d */ /* 0x010fea0003900000 */
[----:B------:R-:W4:Y:S02]  /*8940*/  @!P0 SYNCS.PHASECHK.TRANS64 P0, [R0+URZ+0x140], R2 ;  /* 0x00014002000085a7 */ /* 0x000f2400080010ff */
[----:B----4-:R-:W-:Y:S05]  /*8950*/  @!P0 BRA `(.L_x_93) ;  /* 0xfffffffc00f08947 */ /* 0x010fea000383ffff */
[----:B------:R-:W-:Y:S05]  /*8960*/  BRA `(.L_x_189) ;  /* 0xffffffc800547947 */ /* 0x000fea000383ffff */
.L_x_103:
[----:B-1----:R1:W3:Y:S02]  /*8970*/  SYNCS.PHASECHK.TRANS64.TRYWAIT P1, [R0+URZ+0x100], R3 ;  /* 0x00010003000075a7 */ /* 0x0022e400080211ff */
[----:B---3--:R-:W-:Y:S05]  /*8980*/  @!P1 NANOSLEEP.SYNCS 0x989680 ;  /* 0x009896800000995d */ /* 0x008fea0003900000 */
[----:B------:R-:W3:Y:S02]  /*8990*/  @!P1 SYNCS.PHASECHK.TRANS64 P1, [R0+URZ+0x100], R3 ;  /* 0x00010003000095a7 */ /* 0x000ee400080210ff */
[----:B---3--:R-:W-:Y:S05]  /*89a0*/  @!P1 BRA `(.L_x_103) ;  /* 0xfffffffc00f09947 */ /* 0x008fea000383ffff */
[----:B------:R-:W-:Y:S05]  /*89b0*/  BRA `(.L_x_102) ;  /* 0xffffffd400847947 */ /* 0x000fea000383ffff */
.L_x_105:
[----:B-1----:R1:W4:Y:S02]  /*89c0*/  SYNCS.PHASECHK.TRANS64.TRYWAIT P0, [R73+URZ+0x160], R2 ;  /* 0x00016002490075a7 */ /* 0x00232400080011ff */
[----:B----4-:R-:W-:Y:S05]  /*89d0*/  @!P0 NANOSLEEP.SYNCS 0x989680 ;  /* 0x009896800000895d */ /* 0x010fea0003900000 */
[----:B------:R-:W4:Y:S02]  /*89e0*/  @!P0 SYNCS.PHASECHK.TRANS64 P0, [R73+URZ+0x160], R2 ;  /* 0x00016002490085a7 */ /* 0x000f2400080010ff */
[----:B----4-:R-:W-:Y:S05]  /*89f0*/  @!P0 BRA `(.L_x_105) ;  /* 0xfffffffc00f08947 */ /* 0x010fea000383ffff */
[----:B------:R-:W-:Y:S05]  /*8a00*/  BRA `(.L_x_104) ;  /* 0xffffffd400bc7947 */ /* 0x000fea000383ffff */
.L_x_116:
[----:B--2---:R2:W4:Y:S02]  /*8a10*/  SYNCS.PHASECHK.TRANS64.TRYWAIT P0, [R2+URZ+0x100], R107 ;  /* 0x0001006b020075a7 */ /* 0x00452400080011ff */
[----:B----4-:R-:W-:Y:S05]  /*8a20*/  @!P0 NANOSLEEP.SYNCS 0x989680 ;  /* 0x009896800000895d */ /* 0x010fea0003900000 */
[----:B------:R-:W4:Y:S02]  /*8a30*/  @!P0 SYNCS.PHASECHK.TRANS64 P0, [R2+URZ+0x100], R107 ;  /* 0x0001006b020085a7 */ /* 0x000f2400080010ff */
[----:B----4-:R-:W-:Y:S05]  /*8a40*/  @!P0 BRA `(.L_x_116) ;  /* 0xfffffffc00f08947 */ /* 0x010fea000383ffff */
[----:B------:R-:W-:Y:S05]  /*8a50*/  BRA `(.L_x_115) ;  /* 0xffffffe000a47947 */ /* 0x000fea000383ffff */
        .weak           $__internal_0_$__cuda_sm10x_tcgen05_guardrail_trap_col_being_dealloced_not_returned_by_alloc
        .type           $__internal_0_$__cuda_sm10x_tcgen05_guardrail_trap_col_being_dealloced_not_returned_by_alloc,@function
        .size           $__internal_0_$__cuda_sm10x_tcgen05_guardrail_trap_col_being_dealloced_not_returned_by_alloc,($__internal_1_$__cuda_sm10x_tcgen05_guardrail_trap_phase_invalid_during_alloc - $__internal_0_$__cuda_sm10x_tcgen05_guardrail_trap_col_being_dealloced_not_returned_by_alloc)
$__internal_0_$__cuda_sm10x_tcgen05_guardrail_trap_col_being_dealloced_not_returned_by_alloc:
[----:B------:R-:W-:Y:S05]  /*8a60*/  BPT.TRAP 0x1 ;  /* 0x000000040000795c */ /* 0x000fea0000300000 */
[----:B------:R-:W-:-:S04]  /*8a70*/  HFMA2 R3, -RZ, RZ, 0, 0 ;  /* 0x00000000ff037431 */ /* 0x000fc800000001ff */
[----:B------:R-:W-:Y:S05]  /*8a80*/  RET.REL.NODEC R2 `(_ZN7cutlass13device_kernelINS_4gemm6kernel13GemmUniversalIN4cute5tupleIJiiiiEEENS1_10collective13CollectiveMmaINS1_35MainloopSm100TmaUmmaWarpSpecializedILi16ELi2ELi4ENS5_IJNS4_1CILi1EEESB_SB_EEEEENS5_IJNSA_ILi128EEENSA_ILi64EEENSA_ILi32EEEEEENS_6half_tENS5_IJlSB_lEEESI_SJ_NS4_8TiledMMAINS4_8MMA_AtomIJNS4_20SM100_MMA_F16BF16_SSISI_SI_fLi128ELi64ELNS4_4UMMA5MajorE0ELSO_0ELNSN_7ScaleInE0ELSP_0EEEEEENS4_6LayoutISC_NS5_IJNSA_ILi0EEEST_ST_EEEEENS5_IJNS4_10UnderscoreESW_SW_EEEEENS4_13SM90_TMA_LOADENS4_14ComposedLayoutINS4_7SwizzleILi2ELi4ELi3EEENS4_18smem_ptr_flag_bitsILi16EEENSS_INS5_IJNSA_ILi8EEESG_EEENS5_IJSG_SB_EEEEEEEvNS4_8identityESZ_S19_vS1A_EENS_8epilogue10collective18CollectiveEpilogueINS1C_23Sm100TmaWarpSpecializedILi3ELi2ELi32ELb1ELb0EEEJSH_NS5_IJNSS_ISE_SB_EENSS_ISG_SB_EEEEESI_SJ_SI_SJ_NS1C_6fusion15FusionCallbacksIS1G_NS1K_17LinearCombinationISI_fSI_fLNS_15FloatRoundStyleE2EEESH_S1J_JEEENS4_5SM1004TMEM4LOAD26SM100_TMEM_LOAD_32dp32b32xESZ_S19_NS4_39AutoVectorizingCopyWithAssumedAlignmentILi128EEENS4_14SM90_TMA_STOREES19_S1V_S1V_EEEvvEEEEvNT_6ParamsE) ;  /* 0xffffff74025c7950 */ /* 0x000fea0003c3ffff */
        .weak           $__internal_1_$__cuda_sm10x_tcgen05_guardrail_trap_phase_invalid_during_alloc
        .type           $__internal_1_$__cuda_sm10x_tcgen05_guardrail_trap_phase_invalid_during_alloc,@function
        .size           $__internal_1_$__cuda_sm10x_tcgen05_guardrail_trap_phase_invalid_during_alloc,($__internal_2_$__cuda_sm10x_tcgen05_guardrail_trap_unallocated_columns_being_dealloced - $__internal_1_$__cuda_sm10x_tcgen05_guardrail_trap_phase_invalid_during_alloc)
$__internal_1_$__cuda_sm10x_tcgen05_guardrail_trap_phase_invalid_during_alloc:
[----:B------:R-:W-:Y:S05]  /*8a90*/  BPT.TRAP 0x1 ;  /* 0x000000040000795c */ /* 0x000fea0000300000 */
[----:B------:R-:W-:-:S04]  /*8aa0*/  MOV R3, 0x0 ;  /* 0x0000000000037802 */ /* 0x000fc80000000f00 */
[----:B------:R-:W-:Y:S05]  /*8ab0*/  RET.REL.NODEC R2 `(_ZN7cutlass13device_kernelINS_4gemm6kernel13GemmUniversalIN4cute5tupleIJiiiiEEENS1_10collective13CollectiveMmaINS1_35MainloopSm100TmaUmmaWarpSpecializedILi16ELi2ELi4ENS5_IJNS4_1CILi1EEESB_SB_EEEEENS5_IJNSA_ILi128EEENSA_ILi64EEENSA_ILi32EEEEEENS_6half_tENS5_IJlSB_lEEESI_SJ_NS4_8TiledMMAINS4_8MMA_AtomIJNS4_20SM100_MMA_F16BF16_SSISI_SI_fLi128ELi64ELNS4_4UMMA5MajorE0ELSO_0ELNSN_7ScaleInE0ELSP_0EEEEEENS4_6LayoutISC_NS5_IJNSA_ILi0EEEST_ST_EEEEENS5_IJNS4_10UnderscoreESW_SW_EEEEENS4_13SM90_TMA_LOADENS4_14ComposedLayoutINS4_7SwizzleILi2ELi4ELi3EEENS4_18smem_ptr_flag_bitsILi16EEENSS_INS5_IJNSA_ILi8EEESG_EEENS5_IJSG_SB_EEEEEEEvNS4_8identityESZ_S19_vS1A_EENS_8epilogue10collective18CollectiveEpilogueINS1C_23Sm100TmaWarpSpecializedILi3ELi2ELi32ELb1ELb0EEEJSH_NS5_IJNSS_ISE_SB_EENSS_ISG_SB_EEEEESI_SJ_SI_SJ_NS1C_6fusion15FusionCallbacksIS1G_NS1K_17LinearCombinationISI_fSI_fLNS_15FloatRoundStyleE2EEESH_S1J_JEEENS4_5SM1004TMEM4LOAD26SM100_TMEM_LOAD_32dp32b32xESZ_S19_NS4_39AutoVectorizingCopyWithAssumedAlignmentILi128EEENS4_14SM90_TMA_STOREES19_S1V_S1V_EEEvvEEEEvNT_6ParamsE) ;  /* 0xffffff7402507950 */ /* 0x000fea0003c3ffff */
        .weak           $__internal_2_$__cuda_sm10x_tcgen05_guardrail_trap_unallocated_columns_being_dealloced
        .type           $__internal_2_$__cuda_sm10x_tcgen05_guardrail_trap_unallocated_columns_being_dealloced,@function
        .size           $__internal_2_$__cuda_sm10x_tcgen05_guardrail_trap_unallocated_columns_being_dealloced,(.L_x_191 - $__internal_2_$__cuda_sm10x_tcgen05_guardrail_trap_unallocated_columns_being_dealloced)
$__internal_2_$__cuda_sm10x_tcgen05_guardrail_trap_unallocated_columns_being_dealloced:
[----:B------:R-:W-:Y:S05]  /*8ac0*/  BPT.TRAP 0x1 ;  /* 0x000000040000795c */ /* 0x000fea0000300000 */
[----:B------:R-:W-:-:S04]  /*8ad0*/  HFMA2 R3, -RZ, RZ, 0, 0 ;  /* 0x00000000ff037431 */ /* 0x000fc800000001ff */
[----:B------:R-:W-:Y:S05]  /*8ae0*/  RET.REL.NODEC R2 `(_ZN7cutlass13device_kernelINS_4gemm6kernel13GemmUniversalIN4cute5tupleIJiiiiEEENS1_10collective13CollectiveMmaINS1_35MainloopSm100TmaUmmaWarpSpecializedILi16ELi2ELi4ENS5_IJNS4_1CILi1EEESB_SB_EEEEENS5_IJNSA_ILi128EEENSA_ILi64EEENSA_ILi32EEEEEENS_6half_tENS5_IJlSB_lEEESI_SJ_NS4_8TiledMMAINS4_8MMA_AtomIJNS4_20SM100_MMA_F16BF16_SSISI_SI_fLi128ELi64ELNS4_4UMMA5MajorE0ELSO_0ELNSN_7ScaleInE0ELSP_0EEEEEENS4_6LayoutISC_NS5_IJNSA_ILi0EEEST_ST_EEEEENS5_IJNS4_10UnderscoreESW_SW_EEEEENS4_13SM90_TMA_LOADENS4_14ComposedLayoutINS4_7SwizzleILi2ELi4ELi3EEENS4_18smem_ptr_flag_bitsILi16EEENSS_INS5_IJNSA_ILi8EEESG_EEENS5_IJSG_SB_EEEEEEEvNS4_8identityESZ_S19_vS1A_EENS_8epilogue10collective18CollectiveEpilogueINS1C_23Sm100TmaWarpSpecializedILi3ELi2ELi32ELb1ELb0EEEJSH_NS5_IJNSS_ISE_SB_EENSS_ISG_SB_EEEEESI_SJ_SI_SJ_NS1C_6fusion15FusionCallbacksIS1G_NS1K_17LinearCombinationISI_fSI_fLNS_15FloatRoundStyleE2EEESH_S1J_JEEENS4_5SM1004TMEM4LOAD26SM100_TMEM_LOAD_32dp32b32xESZ_S19_NS4_39AutoVectorizingCopyWithAssumedAlignmentILi128EEENS4_14SM90_TMA_STOREES19_S1V_S1V_EEEvvEEEEvNT_6ParamsE) ;  /* 0xffffff7402447950 */ /* 0x000fea0003c3ffff */
.L_x_190:
[----:B------:R-:W-:-:S00]  /*8af0*/  BRA `(.L_x_190) ;  /* 0xfffffffc00fc7947 */ /* 0x000fc0000383ffff */
[----:B------:R-:W-:-:S00]  /*8b00*/  NOP ;  /* 0x0000000000007918 */ /* 0x000fc00000000000 */
[----:B------:R-:W-:-:S00]  /*8b10*/  NOP ;  /* 0x0000000000007918 */ /* 0x000fc00000000000 */
[----:B------:R-:W-:-:S00]  /*8b20*/  NOP ;  /* 0x0000000000007918 */ /* 0x000fc00000000000 */
[----:B------:R-:W-:-:S00]  /*8b30*/  NOP ;  /* 0x0000000000007918 */ /* 0x000fc00000000000 */
[----:B------:R-:W-:-:S00]  /*8b40*/  NOP ;  /* 0x0000000000007918 */ /* 0x000fc00000000000 */
[----:B------:R-:W-:-:S00]  /*8b50*/  NOP ;  /* 0x0000000000007918 */ /* 0x000fc00000000000 */
[----:B------:R-:W-:-:S00]  /*8b60*/  NOP ;  /* 0x0000000000007918 */ /* 0x000fc00000000000 */
[----:B------:R-:W-:-:S00]  /*8b70*/  NOP ;  /* 0x0000000000007918 */ /* 0x000fc00000000000 */
.L_x_191:


//--------------------- .nv.global.init           --------------------------
	.section	.nv.global.init,"aw",@progbits
.nv.global.init:
	.type		$str$27,@object
	.size		$str$27,($str$28 - $str$27)
$str$27:
        /*0000*/ 	.byte	0x28, 0x61, 0x64, 0x64, 0x72, 0x65, 0x73, 0x73, 0x20, 0x26, 0x20, 0x6d, 0x61, 0x73, 0x6b, 0x29
        /*0010*/ 	.byte	0x20, 0x3d, 0x3d, 0x20, 0x30, 0x00
	.type		$str$28,@object
	.size		$str$28,($str$26 - $str$28)
$str$28:
        /*0016*/ 	.byte	0x2f, 0x74, 0x6d, 0x70, 0x2f, 0x63, 0x75, 0x74, 0x6c, 0x61, 0x73, 0x73, 0x5f, 0x73, 0x77, 0x65
        /*0026*/ 	.byte	0x65, 0x70, 0x5f, 0x73, 0x72, 0x63, 0x2f, 0x69, 0x6e, 0x63, 0x6c, 0x75, 0x64, 0x65, 0x2f, 0x63
        /*0036*/ 	.byte	0x75, 0x74, 0x65, 0x2f, 0x70, 0x6f, 0x69, 0x6e, 0x74, 0x65, 0x72, 0x5f, 0x66, 0x6c, 0x61, 0x67
        /*0046*/ 	.byte	0x67, 0x65, 0x64, 0x2e, 0x68, 0x70, 0x70, 0x00
	.type		$str$26,@object
	.size		$str$26,($str$25 - $str$26)
$str$26:
        /*004e*/ 	.byte	0x2f, 0x74, 0x6d, 0x70, 0x2f, 0x63, 0x75, 0x74, 0x6c, 0x61, 0x73, 0x73, 0x5f, 0x73, 0x77, 0x65
        /*005e*/ 	.byte	0x65, 0x70, 0x5f, 0x73, 0x72, 0x63, 0x2f, 0x69, 0x6e, 0x63, 0x6c, 0x75, 0x64, 0x65, 0x2f, 0x63
        /*006e*/ 	.byte	0x75, 0x74, 0x65, 0x2f, 0x61, 0x74, 0x6f, 0x6d, 0x2f, 0x63, 0x6f, 0x70, 0x79, 0x5f, 0x74, 0x72
        /*007e*/ 	.byte	0x61, 0x69, 0x74, 0x73, 0x5f, 0x73, 0x6d, 0x31, 0x30, 0x30, 0x2e, 0x68, 0x70, 0x70, 0x00
	.type		$str$25,@object
	.size		$str$25,(__unnamed_1 - $str$25)
$str$25:
        /*008d*/ 	.byte	0x28, 0x28, 0x75, 0x69, 0x6e, 0x74, 0x33, 0x32, 0x5f, 0x74, 0x28, 0x74, 0x68, 0x72, 0x65, 0x61
        /*009d*/ 	.byte	0x64, 0x49, 0x64, 0x78, 0x2e, 0x78, 0x29, 0x20, 0x2f, 0x20, 0x33, 0x32, 0x29, 0x20, 0x25, 0x20
        /*00ad*/ 	.byte	0x34, 0x29, 0x20, 0x3d, 0x3d, 0x20, 0x28, 0x28, 0x28, 0x74, 0x6d, 0x65, 0x6d, 0x5f, 0x61, 0x64
        /*00bd*/ 	.byte	0x64, 0x72, 0x20, 0x3e, 0x3e, 0x20, 0x31, 0x36, 0x29, 0x20, 0x2f, 0x20, 0x33, 0x32, 0x29, 0x20
        /*00cd*/ 	.byte	0x25, 0x20, 0x34, 0x29, 0x00
	.type		__unnamed_1,@object
	.size		__unnamed_1,(__unnamed_2 - __unnamed_1)
__unnamed_1:
        /*00d2*/ 	.byte	0x61, 0x75, 0x74, 0x6f, 0x20, 0x63, 0x75, 0x74, 0x65, 0x3a, 0x3a, 0x61, 0x73, 0x5f, 0x70, 0x6f
        /* <DEDUP_REMOVED lines=24> */
        /*0262*/ 	.byte	0x3e, 0x3e, 0x3e, 0x3e, 0x5d, 0x00
	.type		__unnamed_2,@object
	.size		__unnamed_2,(.L_2 - __unnamed_2)
__unnamed_2:
        /* <DEDUP_REMOVED lines=42> */
        /*0508*/ 	.byte	0x3e, 0x3e, 0x5d, 0x00
.L_2:


//--------------------- .nv.shared._ZN7cutlass13device_kernelINS_4gemm6kernel13GemmUniversalIN4cute5tupleIJiiiiEEENS1_10collective13CollectiveMmaINS1_35MainloopSm100TmaUmmaWarpSpecializedILi16ELi2ELi4ENS5_IJNS4_1CILi1EEESB_SB_EEEEENS5_IJNSA_ILi128EEENSA_ILi64EEENSA_ILi32EEEEEENS_6half_tENS5_IJlSB_lEEESI_SJ_NS4_8TiledMMAINS4_8MMA_AtomIJNS4_20SM100_MMA_F16BF16_SSISI_SI_fLi128ELi64ELNS4_4UMMA5MajorE0ELSO_0ELNSN_7ScaleInE0ELSP_0EEEEEENS4_6LayoutISC_NS5_IJNSA_ILi0EEEST_ST_EEEEENS5_IJNS4_10UnderscoreESW_SW_EEEEENS4_13SM90_TMA_LOADENS4_14ComposedLayoutINS4_7SwizzleILi2ELi4ELi3EEENS4_18smem_ptr_flag_bitsILi16EEENSS_INS5_IJNSA_ILi8EEESG_EEENS5_IJSG_SB_EEEEEEEvNS4_8identityESZ_S19_vS1A_EENS_8epilogue10collective18CollectiveEpilogueINS1C_23Sm100TmaWarpSpecializedILi3ELi2ELi32ELb1ELb0EEEJSH_NS5_IJNSS_ISE_SB_EENSS_ISG_SB_EEEEESI_SJ_SI_SJ_NS1C_6fusion15FusionCallbacksIS1G_NS1K_17LinearCombinationISI_fSI_fLNS_15FloatRoundStyleE2EEESH_S1J_JEEENS4_5SM1004TMEM4LOAD26SM100_TMEM_LOAD_32dp32b32xESZ_S19_NS4_39AutoVectorizingCopyWithAssumedAlignmentILi128EEENS4_14SM90_TMA_STOREES19_S1V_S1V_EEEvvEEEEvNT_6ParamsE --------------------------
	.section	.nv.shared._ZN7cutlass13device_kernelINS_4gemm6kernel13GemmUniversalIN4cute5tupleIJiiiiEEENS1_10collective13CollectiveMmaINS1_35MainloopSm100TmaUmmaWarpSpecializedILi16ELi2ELi4ENS5_IJNS4_1CILi1EEESB_SB_EEEEENS5_IJNSA_ILi128EEENSA_ILi64EEENSA_ILi32EEEEEENS_6half_tENS5_IJlSB_lEEESI_SJ_NS4_8TiledMMAINS4_8MMA_AtomIJNS4_20SM100_MMA_F16BF16_SSISI_SI_fLi128ELi64ELNS4_4UMMA5MajorE0ELSO_0ELNSN_7ScaleInE0ELSP_0EEEEEENS4_6LayoutISC_NS5_IJNSA_ILi0EEEST_ST_EEEEENS5_IJNS4_10UnderscoreESW_SW_EEEEENS4_13SM90_TMA_LOADENS4_14ComposedLayoutINS4_7SwizzleILi2ELi4ELi3EEENS4_18smem_ptr_flag_bitsILi16EEENSS_INS5_IJNSA_ILi8EEESG_EEENS5_IJSG_SB_EEEEEEEvNS4_8identityESZ_S19_vS1A_EENS_8epilogue10collective18CollectiveEpilogueINS1C_23Sm100TmaWarpSpecializedILi3ELi2ELi32ELb1ELb0EEEJSH_NS5_IJNSS_ISE_SB_EENSS_ISG_SB_EEEEESI_SJ_SI_SJ_NS1C_6fusion15FusionCallbacksIS1G_NS1K_17LinearCombinationISI_fSI_fLNS_15FloatRoundStyleE2EEESH_S1J_JEEENS4_5SM1004TMEM4LOAD26SM100_TMEM_LOAD_32dp32b32xESZ_S19_NS4_39AutoVectorizingCopyWithAssumedAlignmentILi128EEENS4_14SM90_TMA_STOREES19_S1V_S1V_EEEvvEEEEvNT_6ParamsE,"aw",@nobits
	.sectionflags	@""
	.align	16
	.zero		1024


//--------------------- .nv.shared.reserved.0     --------------------------
	.section	.nv.shared.reserved.0,"aw",@nobits
	.weak		__nv_reservedSMEM_offset_0_alias
	.size		__nv_reservedSMEM_offset_0_alias, 0, 64
	.other		__nv_reservedSMEM_offset_0_alias,@"STO_CUDA_RESERVED_SHARED STV_DEFAULT"
__nv_reservedSMEM_offset_0_alias:
	.zero		0
.nv.shared.reserved.0:
	.zero		64
	.weak		__nv_reservedSMEM_tcgen05_partition
	.type		__nv_reservedSMEM_tcgen05_partition,@object
	.size		__nv_reservedSMEM_tcgen05_partition,(.L_0 - __nv_reservedSMEM_tcgen05_partition)
__nv_reservedSMEM_tcgen05_partition:
	.zero		32
.L_0:


//--------------------- .nv.global                --------------------------
	.section	.nv.global,"aw",@nobits
.nv.global:
	.type		_ZN39_INTERNAL_0942b145_4_k_cu_23421ab8_57164cute1_E,@object
	.size		_ZN39_INTERNAL_0942b145_4_k_cu_23421ab8_57164cute1_E,(_ZN39_INTERNAL_0942b145_4_k_cu_23421ab8_57164cuda3std3__45__cpo6cbeginE - _ZN39_INTERNAL_0942b145_4_k_cu_23421ab8_57164cute1_E)
_ZN39_INTERNAL_0942b145_4_k_cu_23421ab8_57164cute1_E:
	.zero		1
	.type		_ZN39_INTERNAL_0942b145_4_k_cu_23421ab8_57164cuda3std3__45__cpo6cbeginE,@object
	.size		_ZN39_INTERNAL_0942b145_4_k_cu_23421ab8_57164cuda3std3__45__cpo6cbeginE,(_ZN39_INTERNAL_0942b145_4_k_cu_23421ab8_57164cuda3std3__48in_placeE - _ZN39_INTERNAL_0942b145_4_k_cu_23421ab8_57164cuda3std3__45__cpo6cbeginE)
_ZN39_INTERNAL_0942b145_4_k_cu_23421ab8_57164cuda3std3__45__cpo6cbeginE:
	.zero		1
	.type		_ZN39_INTERNAL_0942b145_4_k_cu_23421ab8_57164cuda3std3__48in_placeE,@object
	.size		_ZN39_INTERNAL_0942b145_4_k_cu_23421ab8_57164cuda3std3__48in_placeE,(_ZN39_INTERNAL_0942b145_4_k_cu_23421ab8_57164cuda3std6ranges3__45__cpo9iter_moveE - _ZN39_INTERNAL_0942b145_4_k_cu_23421ab8_57164cuda3std3__48in_placeE)
_ZN39_INTERNAL_0942b145_4_k_cu_23421ab8_57164cuda3std3__48in_placeE:
	.zero		1
	.type		_ZN39_INTERNAL_0942b145_4_k_cu_23421ab8_57164cuda3std6ranges3__45__cpo9iter_moveE,@object
	.size		_ZN39_INTERNAL_0942b145_4_k_cu_23421ab8_57164cuda3std6ranges3__45__cpo9iter_moveE,(_ZN39_INTERNAL_0942b145_4_k_cu_23421ab8_57164cuda3std3__45__cpo5beginE - _ZN39_INTERNAL_0942b145_4_k_cu_23421ab8_57164cuda3std6ranges3__45__cpo9iter_moveE)
_ZN39_INTERNAL_0942b145_4_k_cu_23421ab8_57164cuda3std6ranges3__45__cpo9iter_moveE:
	.zero		1
	.type		_ZN39_INTERNAL_0942b145_4_k_cu_23421ab8_57164cuda3std3__45__cpo5beginE,@object
	.size		_ZN39_INTERNAL_0942b145_4_k_cu_23421ab8_57164cuda3std3__45__cpo5beginE,(_ZN39_INTERNAL_0942b145_4_k_cu_23421ab8_57164cuda3std3__441_GLOBAL__N__0942b145_4_k_cu_23421ab8_57166ignoreE - _ZN39_INTERNAL_0942b145_4_k_cu_23421ab8_57164cuda3std3__45__cpo5beginE)
_ZN39_INTERNAL_0942b145_4_k_cu_23421ab8_57164cuda3std3__45__cpo5beginE:
	.zero		1
	.type		_ZN39_INTERNAL_0942b145_4_k_cu_23421ab8_57164cuda3std3__441_GLOBAL__N__0942b145_4_k_cu_23421ab8_57166ignoreE,@object
	.size		_ZN39_INTERNAL_0942b145_4_k_cu_23421ab8_57164cuda3std3__441_GLOBAL__N__0942b145_4_k_cu_23421ab8_57166ignoreE,(_ZN39_INTERNAL_0942b145_4_k_cu_23421ab8_57164cute7productE - _ZN39_INTERNAL_0942b145_4_k_cu_23421ab8_57164cuda3std3__441_GLOBAL__N__0942b145_4_k_cu_23421ab8_57166ignoreE)
_ZN39_INTERNAL_0942b145_4_k_cu_23421ab8_57164cuda3std3__441_GLOBAL__N__0942b145_4_k_cu_23421ab8_57166ignoreE:
	.zero		1
	.type		_ZN39_INTERNAL_0942b145_4_k_cu_23421ab8_57164cute7productE,@object
	.size		_ZN39_INTERNAL_0942b145_4_k_cu_23421ab8_57164cute7productE,(_ZN39_INTERNAL_0942b145_4_k_cu_23421ab8_57164cuda3std3__45__cpo3endE - _ZN39_INTERNAL_0942b145_4_k_cu_23421ab8_57164cute7productE)
_ZN39_INTERNAL_0942b145_4_k_cu_23421ab8_57164cute7productE:
	.zero		1
	.type		_ZN39_INTERNAL_0942b145_4_k_cu_23421ab8_57164cuda3std3__45__cpo3endE,@object
	.size		_ZN39_INTERNAL_0942b145_4_k_cu_23421ab8_57164cuda3std3__45__cpo3endE,(_ZN39_INTERNAL_0942b145_4_k_cu_23421ab8_57164cuda3std3__419piecewise_constructE - _ZN39_INTERNAL_0942b145_4_k_cu_23421ab8_57164cuda3std3__45__cpo3endE)
_ZN39_INTERNAL_0942b145_4_k_cu_23421ab8_57164cuda3std3__45__cpo3endE:
	.zero		1
	.type		_ZN39_INTERNAL_0942b145_4_k_cu_23421ab8_57164cuda3std3__419piecewise_constructE,@object
	.size		_ZN39_INTERNAL_0942b145_4_k_cu_23421ab8_57164cuda3std3__419piecewise_constructE,(_ZN39_INTERNAL_0942b145_4_k_cu_23421ab8_57164cuda3std3__45__cpo4cendE - _ZN39_INTERNAL_0942b145_4_k_cu_23421ab8_57164cuda3std3__419piecewise_constructE)
_ZN39_INTERNAL_0942b145_4_k_cu_23421ab8_57164cuda3std3__419piecewise_constructE:
	.zero		1
	.type		_ZN39_INTERNAL_0942b145_4_k_cu_23421ab8_57164cuda3std3__45__cpo4cendE,@object
	.size		_ZN39_INTERNAL_0942b145_4_k_cu_23421ab8_57164cuda3std3__45__cpo4cendE,(_ZN39_INTERNAL_0942b145_4_k_cu_23421ab8_57164cuda3std6ranges3__45__cpo4swapE - _ZN39_INTERNAL_0942b145_4_k_cu_23421ab8_57164cuda3std3__45__cpo4cendE)
_ZN39_INTERNAL_0942b145_4_k_cu_23421ab8_57164cuda3std3__45__cpo4cendE:
	.zero		1
	.type		_ZN39_INTERNAL_0942b145_4_k_cu_23421ab8_57164cuda3std6ranges3__45__cpo4swapE,@object
	.size		_ZN39_INTERNAL_0942b145_4_k_cu_23421ab8_57164cuda3std6ranges3__45__cpo4swapE,(.L_10 - _ZN39_INTERNAL_0942b145_4_k_cu_23421ab8_57164cuda3std6ranges3__45__cpo4swapE)
_ZN39_INTERNAL_0942b145_4_k_cu_23421ab8_57164cuda3std6ranges3__45__cpo4swapE:
	.zero		1
.L_10:


//--------------------- .nv.constant0._ZN7cutlass13device_kernelINS_4gemm6kernel13GemmUniversalIN4cute5tupleIJiiiiEEENS1_10collective13CollectiveMmaINS1_35MainloopSm100TmaUmmaWarpSpecializedILi16ELi2ELi4ENS5_IJNS4_1CILi1EEESB_SB_EEEEENS5_IJNSA_ILi128EEENSA_ILi64EEENSA_ILi32EEEEEENS_6half_tENS5_IJlSB_lEEESI_SJ_NS4_8TiledMMAINS4_8MMA_AtomIJNS4_20SM100_MMA_F16BF16_SSISI_SI_fLi128ELi64ELNS4_4UMMA5MajorE0ELSO_0ELNSN_7ScaleInE0ELSP_0EEEEEENS4_6LayoutISC_NS5_IJNSA_ILi0EEEST_ST_EEEEENS5_IJNS4_10UnderscoreESW_SW_EEEEENS4_13SM90_TMA_LOADENS4_14ComposedLayoutINS4_7SwizzleILi2ELi4ELi3EEENS4_18smem_ptr_flag_bitsILi16EEENSS_INS5_IJNSA_ILi8EEESG_EEENS5_IJSG_SB_EEEEEEEvNS4_8identityESZ_S19_vS1A_EENS_8epilogue10collective18CollectiveEpilogueINS1C_23Sm100TmaWarpSpecializedILi3ELi2ELi32ELb1ELb0EEEJSH_NS5_IJNSS_ISE_SB_EENSS_ISG_SB_EEEEESI_SJ_SI_SJ_NS1C_6fusion15FusionCallbacksIS1G_NS1K_17LinearCombinationISI_fSI_fLNS_15FloatRoundStyleE2EEESH_S1J_JEEENS4_5SM1004TMEM4LOAD26SM100_TMEM_LOAD_32dp32b32xESZ_S19_NS4_39AutoVectorizingCopyWithAssumedAlignmentILi128EEENS4_14SM90_TMA_STOREES19_S1V_S1V_EEEvvEEEEvNT_6ParamsE --------------------------
	.section	.nv.constant0._ZN7cutlass13device_kernelINS_4gemm6kernel13GemmUniversalIN4cute5tupleIJiiiiEEENS1_10collective13CollectiveMmaINS1_35MainloopSm100TmaUmmaWarpSpecializedILi16ELi2ELi4ENS5_IJNS4_1CILi1EEESB_SB_EEEEENS5_IJNSA_ILi128EEENSA_ILi64EEENSA_ILi32EEEEEENS_6half_tENS5_IJlSB_lEEESI_SJ_NS4_8TiledMMAINS4_8MMA_AtomIJNS4_20SM100_MMA_F16BF16_SSISI_SI_fLi128ELi64ELNS4_4UMMA5MajorE0ELSO_0ELNSN_7ScaleInE0ELSP_0EEEEEENS4_6LayoutISC_NS5_IJNSA_ILi0EEEST_ST_EEEEENS5_IJNS4_10UnderscoreESW_SW_EEEEENS4_13SM90_TMA_LOADENS4_14ComposedLayoutINS4_7SwizzleILi2ELi4ELi3EEENS4_18smem_ptr_flag_bitsILi16EEENSS_INS5_IJNSA_ILi8EEESG_EEENS5_IJSG_SB_EEEEEEEvNS4_8identityESZ_S19_vS1A_EENS_8epilogue10collective18CollectiveEpilogueINS1C_23Sm100TmaWarpSpecializedILi3ELi2ELi32ELb1ELb0EEEJSH_NS5_IJNSS_ISE_SB_EENSS_ISG_SB_EEEEESI_SJ_SI_SJ_NS1C_6fusion15FusionCallbacksIS1G_NS1K_17LinearCombinationISI_fSI_fLNS_15FloatRoundStyleE2EEESH_S1J_JEEENS4_5SM1004TMEM4LOAD26SM100_TMEM_LOAD_32dp32b32xESZ_S19_NS4_39AutoVectorizingCopyWithAssumedAlignmentILi128EEENS4_14SM90_TMA_STOREES19_S1V_S1V_EEEvvEEEEvNT_6ParamsE,"a",@progbits
	.sectionflags	@""
	.align	4
.nv.constant0._ZN7cutlass13device_kernelINS_4gemm6kernel13GemmUniversalIN4cute5tupleIJiiiiEEENS1_10collective13CollectiveMmaINS1_35MainloopSm100TmaUmmaWarpSpecializedILi16ELi2ELi4ENS5_IJNS4_1CILi1EEESB_SB_EEEEENS5_IJNSA_ILi128EEENSA_ILi64EEENSA_ILi32EEEEEENS_6half_tENS5_IJlSB_lEEESI_SJ_NS4_8TiledMMAINS4_8MMA_AtomIJNS4_20SM100_MMA_F16BF16_SSISI_SI_fLi128ELi64ELNS4_4UMMA5MajorE0ELSO_0ELNSN_7ScaleInE0ELSP_0EEEEEENS4_6LayoutISC_NS5_IJNSA_ILi0EEEST_ST_EEEEENS5_IJNS4_10UnderscoreESW_SW_EEEEENS4_13SM90_TMA_LOADENS4_14ComposedLayoutINS4_7SwizzleILi2ELi4ELi3EEENS4_18smem_ptr_flag_bitsILi16EEENSS_INS5_IJNSA_ILi8EEESG_EEENS5_IJSG_SB_EEEEEEEvNS4_8identityESZ_S19_vS1A_EENS_8epilogue10collective18CollectiveEpilogueINS1C_23Sm100TmaWarpSpecializedILi3ELi2ELi32ELb1ELb0EEEJSH_NS5_IJNSS_ISE_SB_EENSS_ISG_SB_EEEEESI_SJ_SI_SJ_NS1C_6fusion15FusionCallbacksIS1G_NS1K_17LinearCombinationISI_fSI_fLNS_15FloatRoundStyleE2EEESH_S1J_JEEENS4_5SM1004TMEM4LOAD26SM100_TMEM_LOAD_32dp32b32xESZ_S19_NS4_39AutoVectorizingCopyWithAssumedAlignmentILi128EEENS4_14SM90_TMA_STOREES19_S1V_S1V_EEEvvEEEEvNT_6ParamsE:
	.zero		2944


//--------------------- SYMBOLS --------------------------

	.type		.nv.reservedSmem.offset0,@object
	.size		.nv.reservedSmem.offset0,0x4
	.type		.nv.reservedSmem.cap,@object
	.size		.nv.reservedSmem.cap,0x4
	.type		__assertfail,@function
